//
// Generated by NVIDIA NVVM Compiler
//
// Compiler Build ID: CL-36424714
// Cuda compilation tools, release 13.0, V13.0.88
// Based on NVVM 20.0.0
//

.version 9.0
.target sm_100
.address_size 64

	// .globl	_Z10sp_exampleP6__halfS0_Pfiiiff

.visible .entry _Z10sp_exampleP6__halfS0_Pfiiiff(
	.param .u64 .ptr .align 1 _Z10sp_exampleP6__halfS0_Pfiiiff_param_0,
	.param .u64 .ptr .align 1 _Z10sp_exampleP6__halfS0_Pfiiiff_param_1,
	.param .u64 .ptr .align 1 _Z10sp_exampleP6__halfS0_Pfiiiff_param_2,
	.param .u32 _Z10sp_exampleP6__halfS0_Pfiiiff_param_3,
	.param .u32 _Z10sp_exampleP6__halfS0_Pfiiiff_param_4,
	.param .u32 _Z10sp_exampleP6__halfS0_Pfiiiff_param_5,
	.param .f32 _Z10sp_exampleP6__halfS0_Pfiiiff_param_6,
	.param .f32 _Z10sp_exampleP6__halfS0_Pfiiiff_param_7
)
{
	.reg .pred 	%p<17>;
	.reg .b16 	%rs<381>;
	.reg .b32 	%r<49>;
	.reg .b32 	%f<9>;
	.reg .b64 	%rd<70>;

	ld.param.u64 	%rd10, [_Z10sp_exampleP6__halfS0_Pfiiiff_param_0];
	ld.param.u64 	%rd11, [_Z10sp_exampleP6__halfS0_Pfiiiff_param_1];
	ld.param.u64 	%rd9, [_Z10sp_exampleP6__halfS0_Pfiiiff_param_2];
	ld.param.u32 	%r26, [_Z10sp_exampleP6__halfS0_Pfiiiff_param_3];
	ld.param.u32 	%r27, [_Z10sp_exampleP6__halfS0_Pfiiiff_param_4];
	ld.param.u32 	%r28, [_Z10sp_exampleP6__halfS0_Pfiiiff_param_5];
	ld.param.f32 	%f1, [_Z10sp_exampleP6__halfS0_Pfiiiff_param_6];
	ld.param.f32 	%f2, [_Z10sp_exampleP6__halfS0_Pfiiiff_param_7];
	cvta.to.global.u64 	%rd1, %rd11;
	cvta.to.global.u64 	%rd2, %rd10;
	mov.u32 	%r29, %ctaid.y;
	mov.u32 	%r30, %ntid.y;
	mov.u32 	%r31, %tid.y;
	mad.lo.s32 	%r1, %r29, %r30, %r31;
	mov.u32 	%r32, %ctaid.x;
	mov.u32 	%r33, %ntid.x;
	mov.u32 	%r34, %tid.x;
	mad.lo.s32 	%r2, %r32, %r33, %r34;
	setp.ge.s32 	%p1, %r1, %r26;
	setp.ge.s32 	%p2, %r2, %r27;
	or.pred  	%p3, %p1, %p2;
	@%p3 bra 	$L__BB0_17;
	setp.lt.u32 	%p4, %r1, 112;
	setp.lt.s32 	%p5, %r2, 112;
	or.pred  	%p6, %p4, %p5;
	@%p6 bra 	$L__BB0_17;
	mov.f32 	%f3, 0f00000000;
	// begin inline asm
	{  cvt.rn.f16.f32 %rs380, %f3;}

	// end inline asm
	setp.lt.s32 	%p7, %r28, 1;
	@%p7 bra 	$L__BB0_15;
	mul.lo.s32 	%r3, %r28, %r1;
	// begin inline asm
	{  cvt.rn.f16.f32 %rs18, %f1;}

	// end inline asm
	// begin inline asm
	{  cvt.rn.f16.f32 %rs19, %f2;}

	// end inline asm
	and.b32  	%r4, %r28, 15;
	setp.lt.u32 	%p8, %r28, 16;
	mov.b32 	%r45, 0;
	@%p8 bra 	$L__BB0_6;
	and.b32  	%r45, %r28, 2147483632;
	neg.s32 	%r43, %r45;
	shl.b32 	%r7, %r27, 4;
	mul.wide.u32 	%rd12, %r3, 2;
	add.s64 	%rd13, %rd12, %rd2;
	add.s64 	%rd68, %rd13, 16;
	mul.wide.s32 	%rd16, %r27, 2;
	mov.u32 	%r42, %r2;
$L__BB0_5:
	.pragma "nounroll";
	ld.global.u16 	%rs23, [%rd68+-16];
	mul.wide.s32 	%rd14, %r42, 2;
	add.s64 	%rd15, %rd1, %rd14;
	ld.global.u16 	%rs26, [%rd15];
	// begin inline asm
	{mul.f16 %rs21,%rs18,%rs23;
}
	// end inline asm
	// begin inline asm
	{mul.f16 %rs24,%rs19,%rs26;
}
	// end inline asm
	// begin inline asm
	{add.f16 %rs27,%rs21,%rs24;
}
	// end inline asm
	// begin inline asm
	{add.f16 %rs30,%rs380,%rs27;
}
	// end inline asm
	ld.global.u16 	%rs35, [%rd68+-14];
	add.s64 	%rd17, %rd15, %rd16;
	ld.global.u16 	%rs38, [%rd17];
	// begin inline asm
	{mul.f16 %rs33,%rs18,%rs35;
}
	// end inline asm
	// begin inline asm
	{mul.f16 %rs36,%rs19,%rs38;
}
	// end inline asm
	// begin inline asm
	{add.f16 %rs39,%rs33,%rs36;
}
	// end inline asm
	// begin inline asm
	{add.f16 %rs42,%rs30,%rs39;
}
	// end inline asm
	ld.global.u16 	%rs47, [%rd68+-12];
	add.s64 	%rd18, %rd17, %rd16;
	ld.global.u16 	%rs50, [%rd18];
	// begin inline asm
	{mul.f16 %rs45,%rs18,%rs47;
}
	// end inline asm
	// begin inline asm
	{mul.f16 %rs48,%rs19,%rs50;
}
	// end inline asm
	// begin inline asm
	{add.f16 %rs51,%rs45,%rs48;
}
	// end inline asm
	// begin inline asm
	{add.f16 %rs54,%rs42,%rs51;
}
	// end inline asm
	ld.global.u16 	%rs59, [%rd68+-10];
	add.s64 	%rd19, %rd18, %rd16;
	ld.global.u16 	%rs62, [%rd19];
	// begin inline asm
	{mul.f16 %rs57,%rs18,%rs59;
}
	// end inline asm
	// begin inline asm
	{mul.f16 %rs60,%rs19,%rs62;
}
	// end inline asm
	// begin inline asm
	{add.f16 %rs63,%rs57,%rs60;
}
	// end inline asm
	// begin inline asm
	{add.f16 %rs66,%rs54,%rs63;
}
	// end inline asm
	ld.global.u16 	%rs71, [%rd68+-8];
	add.s64 	%rd20, %rd19, %rd16;
	ld.global.u16 	%rs74, [%rd20];
	// begin inline asm
	{mul.f16 %rs69,%rs18,%rs71;
}
	// end inline asm
	// begin inline asm
	{mul.f16 %rs72,%rs19,%rs74;
}
	// end inline asm
	// begin inline asm
	{add.f16 %rs75,%rs69,%rs72;
}
	// end inline asm
	// begin inline asm
	{add.f16 %rs78,%rs66,%rs75;
}
	// end inline asm
	ld.global.u16 	%rs83, [%rd68+-6];
	add.s64 	%rd21, %rd20, %rd16;
	ld.global.u16 	%rs86, [%rd21];
	// begin inline asm
	{mul.f16 %rs81,%rs18,%rs83;
}
	// end inline asm
	// begin inline asm
	{mul.f16 %rs84,%rs19,%rs86;
}
	// end inline asm
	// begin inline asm
	{add.f16 %rs87,%rs81,%rs84;
}
	// end inline asm
	// begin inline asm
	{add.f16 %rs90,%rs78,%rs87;
}
	// end inline asm
	ld.global.u16 	%rs95, [%rd68+-4];
	add.s64 	%rd22, %rd21, %rd16;
	ld.global.u16 	%rs98, [%rd22];
	// begin inline asm
	{mul.f16 %rs93,%rs18,%rs95;
}
	// end inline asm
	// begin inline asm
	{mul.f16 %rs96,%rs19,%rs98;
}
	// end inline asm
	// begin inline asm
	{add.f16 %rs99,%rs93,%rs96;
}
	// end inline asm
	// begin inline asm
	{add.f16 %rs102,%rs90,%rs99;
}
	// end inline asm
	ld.global.u16 	%rs107, [%rd68+-2];
	add.s64 	%rd23, %rd22, %rd16;
	ld.global.u16 	%rs110, [%rd23];
	// begin inline asm
	{mul.f16 %rs105,%rs18,%rs107;
}
	// end inline asm
	// begin inline asm
	{mul.f16 %rs108,%rs19,%rs110;
}
	// end inline asm
	// begin inline asm
	{add.f16 %rs111,%rs105,%rs108;
}
	// end inline asm
	// begin inline asm
	{add.f16 %rs114,%rs102,%rs111;
}
	// end inline asm
	ld.global.u16 	%rs119, [%rd68];
	add.s64 	%rd24, %rd23, %rd16;
	ld.global.u16 	%rs122, [%rd24];
	// begin inline asm
	{mul.f16 %rs117,%rs18,%rs119;
}
	// end inline asm
	// begin inline asm
	{mul.f16 %rs120,%rs19,%rs122;
}
	// end inline asm
	// begin inline asm
	{add.f16 %rs123,%rs117,%rs120;
}
	// end inline asm
	// begin inline asm
	{add.f16 %rs126,%rs114,%rs123;
}
	// end inline asm
	ld.global.u16 	%rs131, [%rd68+2];
	add.s64 	%rd25, %rd24, %rd16;
	ld.global.u16 	%rs134, [%rd25];
	// begin inline asm
	{mul.f16 %rs129,%rs18,%rs131;
}
	// end inline asm
	// begin inline asm
	{mul.f16 %rs132,%rs19,%rs134;
}
	// end inline asm
	// begin inline asm
	{add.f16 %rs135,%rs129,%rs132;
}
	// end inline asm
	// begin inline asm
	{add.f16 %rs138,%rs126,%rs135;
}
	// end inline asm
	ld.global.u16 	%rs143, [%rd68+4];
	add.s64 	%rd26, %rd25, %rd16;
	ld.global.u16 	%rs146, [%rd26];
	// begin inline asm
	{mul.f16 %rs141,%rs18,%rs143;
}
	// end inline asm
	// begin inline asm
	{mul.f16 %rs144,%rs19,%rs146;
}
	// end inline asm
	// begin inline asm
	{add.f16 %rs147,%rs141,%rs144;
}
	// end inline asm
	// begin inline asm
	{add.f16 %rs150,%rs138,%rs147;
}
	// end inline asm
	ld.global.u16 	%rs155, [%rd68+6];
	add.s64 	%rd27, %rd26, %rd16;
	ld.global.u16 	%rs158, [%rd27];
	// begin inline asm
	{mul.f16 %rs153,%rs18,%rs155;
}
	// end inline asm
	// begin inline asm
	{mul.f16 %rs156,%rs19,%rs158;
}
	// end inline asm
	// begin inline asm
	{add.f16 %rs159,%rs153,%rs156;
}
	// end inline asm
	// begin inline asm
	{add.f16 %rs162,%rs150,%rs159;
}
	// end inline asm
	ld.global.u16 	%rs167, [%rd68+8];
	add.s64 	%rd28, %rd27, %rd16;
	ld.global.u16 	%rs170, [%rd28];
	// begin inline asm
	{mul.f16 %rs165,%rs18,%rs167;
}
	// end inline asm
	// begin inline asm
	{mul.f16 %rs168,%rs19,%rs170;
}
	// end inline asm
	// begin inline asm
	{add.f16 %rs171,%rs165,%rs168;
}
	// end inline asm
	// begin inline asm
	{add.f16 %rs174,%rs162,%rs171;
}
	// end inline asm
	ld.global.u16 	%rs179, [%rd68+10];
	add.s64 	%rd29, %rd28, %rd16;
	ld.global.u16 	%rs182, [%rd29];
	// begin inline asm
	{mul.f16 %rs177,%rs18,%rs179;
}
	// end inline asm
	// begin inline asm
	{mul.f16 %rs180,%rs19,%rs182;
}
	// end inline asm
	// begin inline asm
	{add.f16 %rs183,%rs177,%rs180;
}
	// end inline asm
	// begin inline asm
	{add.f16 %rs186,%rs174,%rs183;
}
	// end inline asm
	ld.global.u16 	%rs191, [%rd68+12];
	add.s64 	%rd30, %rd29, %rd16;
	ld.global.u16 	%rs194, [%rd30];
	// begin inline asm
	{mul.f16 %rs189,%rs18,%rs191;
}
	// end inline asm
	// begin inline asm
	{mul.f16 %rs192,%rs19,%rs194;
}
	// end inline asm
	// begin inline asm
	{add.f16 %rs195,%rs189,%rs192;
}
	// end inline asm
	// begin inline asm
	{add.f16 %rs198,%rs186,%rs195;
}
	// end inline asm
	ld.global.u16 	%rs203, [%rd68+14];
	add.s64 	%rd31, %rd30, %rd16;
	ld.global.u16 	%rs206, [%rd31];
	// begin inline asm
	{mul.f16 %rs201,%rs18,%rs203;
}
	// end inline asm
	// begin inline asm
	{mul.f16 %rs204,%rs19,%rs206;
}
	// end inline asm
	// begin inline asm
	{add.f16 %rs207,%rs201,%rs204;
}
	// end inline asm
	// begin inline asm
	{add.f16 %rs380,%rs198,%rs207;
}
	// end inline asm
	add.s32 	%r43, %r43, 16;
	add.s32 	%r42, %r42, %r7;
	add.s64 	%rd68, %rd68, 32;
	setp.ne.s32 	%p9, %r43, 0;
	@%p9 bra 	$L__BB0_5;
$L__BB0_6:
	setp.eq.s32 	%p10, %r4, 0;
	@%p10 bra 	$L__BB0_15;
	and.b32  	%r13, %r28, 7;
	setp.lt.u32 	%p11, %r4, 8;
	@%p11 bra 	$L__BB0_9;
	add.s32 	%r36, %r45, %r3;
	mul.wide.u32 	%rd32, %r36, 2;
	add.s64 	%rd33, %rd2, %rd32;
	ld.global.u16 	%rs216, [%rd33];
	mad.lo.s32 	%r37, %r45, %r27, %r2;
	mul.wide.s32 	%rd34, %r37, 2;
	add.s64 	%rd35, %rd1, %rd34;
	ld.global.u16 	%rs219, [%rd35];
	// begin inline asm
	{mul.f16 %rs214,%rs18,%rs216;
}
	// end inline asm
	// begin inline asm
	{mul.f16 %rs217,%rs19,%rs219;
}
	// end inline asm
	// begin inline asm
	{add.f16 %rs220,%rs214,%rs217;
}
	// end inline asm
	// begin inline asm
	{add.f16 %rs223,%rs380,%rs220;
}
	// end inline asm
	cvt.u64.u32 	%rd36, %r3;
	cvt.u64.u32 	%rd37, %r45;
	add.s64 	%rd38, %rd37, %rd36;
	shl.b64 	%rd39, %rd38, 1;
	add.s64 	%rd40, %rd2, %rd39;
	ld.global.u16 	%rs228, [%rd40+2];
	mul.wide.s32 	%rd41, %r27, 2;
	add.s64 	%rd42, %rd35, %rd41;
	ld.global.u16 	%rs231, [%rd42];
	// begin inline asm
	{mul.f16 %rs226,%rs18,%rs228;
}
	// end inline asm
	// begin inline asm
	{mul.f16 %rs229,%rs19,%rs231;
}
	// end inline asm
	// begin inline asm
	{add.f16 %rs232,%rs226,%rs229;
}
	// end inline asm
	// begin inline asm
	{add.f16 %rs235,%rs223,%rs232;
}
	// end inline asm
	ld.global.u16 	%rs240, [%rd40+4];
	add.s64 	%rd43, %rd42, %rd41;
	ld.global.u16 	%rs243, [%rd43];
	// begin inline asm
	{mul.f16 %rs238,%rs18,%rs240;
}
	// end inline asm
	// begin inline asm
	{mul.f16 %rs241,%rs19,%rs243;
}
	// end inline asm
	// begin inline asm
	{add.f16 %rs244,%rs238,%rs241;
}
	// end inline asm
	// begin inline asm
	{add.f16 %rs247,%rs235,%rs244;
}
	// end inline asm
	ld.global.u16 	%rs252, [%rd40+6];
	add.s64 	%rd44, %rd43, %rd41;
	ld.global.u16 	%rs255, [%rd44];
	// begin inline asm
	{mul.f16 %rs250,%rs18,%rs252;
}
	// end inline asm
	// begin inline asm
	{mul.f16 %rs253,%rs19,%rs255;
}
	// end inline asm
	// begin inline asm
	{add.f16 %rs256,%rs250,%rs253;
}
	// end inline asm
	// begin inline asm
	{add.f16 %rs259,%rs247,%rs256;
}
	// end inline asm
	ld.global.u16 	%rs264, [%rd40+8];
	add.s64 	%rd45, %rd44, %rd41;
	ld.global.u16 	%rs267, [%rd45];
	// begin inline asm
	{mul.f16 %rs262,%rs18,%rs264;
}
	// end inline asm
	// begin inline asm
	{mul.f16 %rs265,%rs19,%rs267;
}
	// end inline asm
	// begin inline asm
	{add.f16 %rs268,%rs262,%rs265;
}
	// end inline asm
	// begin inline asm
	{add.f16 %rs271,%rs259,%rs268;
}
	// end inline asm
	ld.global.u16 	%rs276, [%rd40+10];
	add.s64 	%rd46, %rd45, %rd41;
	ld.global.u16 	%rs279, [%rd46];
	// begin inline asm
	{mul.f16 %rs274,%rs18,%rs276;
}
	// end inline asm
	// begin inline asm
	{mul.f16 %rs277,%rs19,%rs279;
}
	// end inline asm
	// begin inline asm
	{add.f16 %rs280,%rs274,%rs277;
}
	// end inline asm
	// begin inline asm
	{add.f16 %rs283,%rs271,%rs280;
}
	// end inline asm
	ld.global.u16 	%rs288, [%rd40+12];
	add.s64 	%rd47, %rd46, %rd41;
	ld.global.u16 	%rs291, [%rd47];
	// begin inline asm
	{mul.f16 %rs286,%rs18,%rs288;
}
	// end inline asm
	// begin inline asm
	{mul.f16 %rs289,%rs19,%rs291;
}
	// end inline asm
	// begin inline asm
	{add.f16 %rs292,%rs286,%rs289;
}
	// end inline asm
	// begin inline asm
	{add.f16 %rs295,%rs283,%rs292;
}
	// end inline asm
	ld.global.u16 	%rs300, [%rd40+14];
	add.s64 	%rd48, %rd47, %rd41;
	ld.global.u16 	%rs303, [%rd48];
	// begin inline asm
	{mul.f16 %rs298,%rs18,%rs300;
}
	// end inline asm
	// begin inline asm
	{mul.f16 %rs301,%rs19,%rs303;
}
	// end inline asm
	// begin inline asm
	{add.f16 %rs304,%rs298,%rs301;
}
	// end inline asm
	// begin inline asm
	{add.f16 %rs380,%rs295,%rs304;
}
	// end inline asm
	add.s32 	%r45, %r45, 8;
$L__BB0_9:
	setp.eq.s32 	%p12, %r13, 0;
	@%p12 bra 	$L__BB0_15;
	and.b32  	%r16, %r28, 3;
	setp.lt.u32 	%p13, %r13, 4;
	@%p13 bra 	$L__BB0_12;
	add.s32 	%r38, %r45, %r3;
	mul.wide.u32 	%rd49, %r38, 2;
	add.s64 	%rd50, %rd2, %rd49;
	ld.global.u16 	%rs313, [%rd50];
	mad.lo.s32 	%r39, %r45, %r27, %r2;
	mul.wide.s32 	%rd51, %r39, 2;
	add.s64 	%rd52, %rd1, %rd51;
	ld.global.u16 	%rs316, [%rd52];
	// begin inline asm
	{mul.f16 %rs311,%rs18,%rs313;
}
	// end inline asm
	// begin inline asm
	{mul.f16 %rs314,%rs19,%rs316;
}
	// end inline asm
	// begin inline asm
	{add.f16 %rs317,%rs311,%rs314;
}
	// end inline asm
	// begin inline asm
	{add.f16 %rs320,%rs380,%rs317;
}
	// end inline asm
	cvt.u64.u32 	%rd53, %r3;
	cvt.u64.u32 	%rd54, %r45;
	add.s64 	%rd55, %rd54, %rd53;
	shl.b64 	%rd56, %rd55, 1;
	add.s64 	%rd57, %rd2, %rd56;
	ld.global.u16 	%rs325, [%rd57+2];
	mul.wide.s32 	%rd58, %r27, 2;
	add.s64 	%rd59, %rd52, %rd58;
	ld.global.u16 	%rs328, [%rd59];
	// begin inline asm
	{mul.f16 %rs323,%rs18,%rs325;
}
	// end inline asm
	// begin inline asm
	{mul.f16 %rs326,%rs19,%rs328;
}
	// end inline asm
	// begin inline asm
	{add.f16 %rs329,%rs323,%rs326;
}
	// end inline asm
	// begin inline asm
	{add.f16 %rs332,%rs320,%rs329;
}
	// end inline asm
	ld.global.u16 	%rs337, [%rd57+4];
	add.s64 	%rd60, %rd59, %rd58;
	ld.global.u16 	%rs340, [%rd60];
	// begin inline asm
	{mul.f16 %rs335,%rs18,%rs337;
}
	// end inline asm
	// begin inline asm
	{mul.f16 %rs338,%rs19,%rs340;
}
	// end inline asm
	// begin inline asm
	{add.f16 %rs341,%rs335,%rs338;
}
	// end inline asm
	// begin inline asm
	{add.f16 %rs344,%rs332,%rs341;
}
	// end inline asm
	ld.global.u16 	%rs349, [%rd57+6];
	add.s64 	%rd61, %rd60, %rd58;
	ld.global.u16 	%rs352, [%rd61];
	// begin inline asm
	{mul.f16 %rs347,%rs18,%rs349;
}
	// end inline asm
	// begin inline asm
	{mul.f16 %rs350,%rs19,%rs352;
}
	// end inline asm
	// begin inline asm
	{add.f16 %rs353,%rs347,%rs350;
}
	// end inline asm
	// begin inline asm
	{add.f16 %rs380,%rs344,%rs353;
}
	// end inline asm
	add.s32 	%r45, %r45, 4;
$L__BB0_12:
	setp.eq.s32 	%p14, %r16, 0;
	@%p14 bra 	$L__BB0_15;
	mad.lo.s32 	%r48, %r45, %r27, %r2;
	add.s32 	%r40, %r45, %r3;
	mul.wide.u32 	%rd62, %r40, 2;
	add.s64 	%rd69, %rd2, %rd62;
	neg.s32 	%r47, %r16;
$L__BB0_14:
	.pragma "nounroll";
	ld.global.u16 	%rs361, [%rd69];
	mul.wide.s32 	%rd63, %r48, 2;
	add.s64 	%rd64, %rd1, %rd63;
	ld.global.u16 	%rs364, [%rd64];
	// begin inline asm
	{mul.f16 %rs359,%rs18,%rs361;
}
	// end inline asm
	// begin inline asm
	{mul.f16 %rs362,%rs19,%rs364;
}
	// end inline asm
	// begin inline asm
	{add.f16 %rs365,%rs359,%rs362;
}
	// end inline asm
	// begin inline asm
	{add.f16 %rs380,%rs380,%rs365;
}
	// end inline asm
	add.s32 	%r48, %r48, %r27;
	add.s64 	%rd69, %rd69, 2;
	add.s32 	%r47, %r47, 1;
	setp.ne.s32 	%p15, %r47, 0;
	@%p15 bra 	$L__BB0_14;
$L__BB0_15:
	mad.lo.s32 	%r25, %r27, %r1, %r2;
	mul.lo.s32 	%r41, %r27, %r26;
	setp.ge.s32 	%p16, %r25, %r41;
	@%p16 bra 	$L__BB0_17;
	// begin inline asm
	{  cvt.f32.f16 %f6, %rs380;}

	// end inline asm
	cvta.to.global.u64 	%rd65, %rd9;
	mul.wide.s32 	%rd66, %r25, 4;
	add.s64 	%rd67, %rd65, %rd66;
	ld.global.f32 	%f7, [%rd67];
	add.f32 	%f8, %f6, %f7;
	st.global.f32 	[%rd67], %f8;
$L__BB0_17:
	ret;

}
	// .globl	_Z12wmma_exampleP6__halfS0_Pfiiiff
.visible .entry _Z12wmma_exampleP6__halfS0_Pfiiiff(
	.param .u64 .ptr .align 1 _Z12wmma_exampleP6__halfS0_Pfiiiff_param_0,
	.param .u64 .ptr .align 1 _Z12wmma_exampleP6__halfS0_Pfiiiff_param_1,
	.param .u64 .ptr .align 1 _Z12wmma_exampleP6__halfS0_Pfiiiff_param_2,
	.param .u32 _Z12wmma_exampleP6__halfS0_Pfiiiff_param_3,
	.param .u32 _Z12wmma_exampleP6__halfS0_Pfiiiff_param_4,
	.param .u32 _Z12wmma_exampleP6__halfS0_Pfiiiff_param_5,
	.param .f32 _Z12wmma_exampleP6__halfS0_Pfiiiff_param_6,
	.param .f32 _Z12wmma_exampleP6__halfS0_Pfiiiff_param_7
)
{
	.reg .pred 	%p<20>;
	.reg .b32 	%r<148>;
	.reg .b32 	%f<232>;
	.reg .b64 	%rd<43>;

	ld.param.u64 	%rd6, [_Z12wmma_exampleP6__halfS0_Pfiiiff_param_0];
	ld.param.u64 	%rd7, [_Z12wmma_exampleP6__halfS0_Pfiiiff_param_1];
	ld.param.u32 	%r38, [_Z12wmma_exampleP6__halfS0_Pfiiiff_param_3];
	ld.param.u32 	%r39, [_Z12wmma_exampleP6__halfS0_Pfiiiff_param_4];
	ld.param.u32 	%r40, [_Z12wmma_exampleP6__halfS0_Pfiiiff_param_5];
	ld.param.f32 	%f121, [_Z12wmma_exampleP6__halfS0_Pfiiiff_param_6];
	cvta.to.global.u64 	%rd1, %rd7;
	cvta.to.global.u64 	%rd2, %rd6;
	mov.u32 	%r41, %ctaid.x;
	mov.u32 	%r42, %ntid.x;
	mov.u32 	%r43, %tid.x;
	mad.lo.s32 	%r44, %r41, %r42, %r43;
	shr.u32 	%r1, %r44, 5;
	mov.u32 	%r45, %ctaid.y;
	mov.u32 	%r46, %ntid.y;
	mov.u32 	%r47, %tid.y;
	mad.lo.s32 	%r48, %r45, %r46, %r47;
	setp.gt.u32 	%p2, %r44, 223;
	setp.gt.u32 	%p3, %r48, 6;
	and.pred  	%p4, %p2, %p3;
	@%p4 bra 	$L__BB1_20;
	setp.gt.s32 	%p5, %r40, 0;
	mov.f32 	%f167, 0f00000000;
	mov.f32 	%f166, %f167;
	mov.f32 	%f165, %f167;
	mov.f32 	%f164, %f167;
	mov.f32 	%f163, %f167;
	mov.f32 	%f162, %f167;
	mov.f32 	%f161, %f167;
	mov.f32 	%f160, %f167;
	@%p5 bra 	$L__BB1_2;
	bra.uni 	$L__BB1_18;
$L__BB1_2:
	shl.b32 	%r50, %r1, 4;
	shl.b32 	%r51, %r48, 4;
	setp.lt.s32 	%p6, %r50, %r38;
	setp.lt.s32 	%p7, %r51, %r39;
	and.pred  	%p1, %p6, %p7;
	cvt.u64.u32 	%rd3, %r50;
	mul.lo.s32 	%r3, %r40, %r51;
	add.s32 	%r52, %r40, -1;
	shr.u32 	%r53, %r52, 4;
	add.s32 	%r4, %r53, 1;
	and.b32  	%r5, %r4, 3;
	setp.lt.u32 	%p8, %r40, 49;
	mov.b32 	%r144, 0;
	mov.f32 	%f160, 0f00000000;
	mov.f32 	%f161, %f160;
	mov.f32 	%f162, %f160;
	mov.f32 	%f163, %f160;
	mov.f32 	%f164, %f160;
	mov.f32 	%f165, %f160;
	mov.f32 	%f166, %f160;
	mov.f32 	%f167, %f160;
	@%p8 bra 	$L__BB1_13;
	mul.lo.s32 	%r141, %r38, 48;
	shl.b32 	%r7, %r38, 6;
	shl.b32 	%r140, %r38, 5;
	shl.b32 	%r139, %r38, 4;
	and.b32  	%r55, %r4, 536870908;
	neg.s32 	%r137, %r55;
	mov.f32 	%f160, 0f00000000;
	mov.b32 	%r138, 0;
	not.pred 	%p9, %p1;
	mov.u32 	%r142, %r3;
	mov.u32 	%r144, %r138;
$L__BB1_4:
	@%p9 bra 	$L__BB1_6;
	cvt.s64.s32 	%rd8, %r138;
	add.s64 	%rd9, %rd8, %rd3;
	shl.b64 	%rd10, %rd9, 1;
	add.s64 	%rd11, %rd2, %rd10;
	wmma.load.a.sync.aligned.col.m16n16k16.global.f16 	{%r56, %r57, %r58, %r59, %r60, %r61, %r62, %r63}, [%rd11], %r38;
	mul.wide.u32 	%rd12, %r142, 2;
	add.s64 	%rd13, %rd1, %rd12;
	wmma.load.b.sync.aligned.col.m16n16k16.global.f16 	{%r64, %r65, %r66, %r67, %r68, %r69, %r70, %r71}, [%rd13], %r40;
	wmma.mma.sync.aligned.col.col.m16n16k16.f32.f32 {%f167, %f166, %f165, %f164, %f163, %f162, %f161, %f160}, {%r56, %r57, %r58, %r59, %r60, %r61, %r62, %r63}, {%r64, %r65, %r66, %r67, %r68, %r69, %r70, %r71}, {%f167, %f166, %f165, %f164, %f163, %f162, %f161, %f160};
$L__BB1_6:
	mul.wide.u32 	%rd14, %r142, 2;
	add.s64 	%rd4, %rd1, %rd14;
	@%p9 bra 	$L__BB1_8;
	cvt.s64.s32 	%rd15, %r139;
	add.s64 	%rd16, %rd15, %rd3;
	shl.b64 	%rd17, %rd16, 1;
	add.s64 	%rd18, %rd2, %rd17;
	wmma.load.a.sync.aligned.col.m16n16k16.global.f16 	{%r72, %r73, %r74, %r75, %r76, %r77, %r78, %r79}, [%rd18], %r38;
	add.s64 	%rd19, %rd4, 32;
	wmma.load.b.sync.aligned.col.m16n16k16.global.f16 	{%r80, %r81, %r82, %r83, %r84, %r85, %r86, %r87}, [%rd19], %r40;
	wmma.mma.sync.aligned.col.col.m16n16k16.f32.f32 {%f167, %f166, %f165, %f164, %f163, %f162, %f161, %f160}, {%r72, %r73, %r74, %r75, %r76, %r77, %r78, %r79}, {%r80, %r81, %r82, %r83, %r84, %r85, %r86, %r87}, {%f167, %f166, %f165, %f164, %f163, %f162, %f161, %f160};
$L__BB1_8:
	@%p9 bra 	$L__BB1_10;
	cvt.s64.s32 	%rd20, %r140;
	add.s64 	%rd21, %rd20, %rd3;
	shl.b64 	%rd22, %rd21, 1;
	add.s64 	%rd23, %rd2, %rd22;
	wmma.load.a.sync.aligned.col.m16n16k16.global.f16 	{%r88, %r89, %r90, %r91, %r92, %r93, %r94, %r95}, [%rd23], %r38;
	add.s64 	%rd24, %rd4, 64;
	wmma.load.b.sync.aligned.col.m16n16k16.global.f16 	{%r96, %r97, %r98, %r99, %r100, %r101, %r102, %r103}, [%rd24], %r40;
	wmma.mma.sync.aligned.col.col.m16n16k16.f32.f32 {%f167, %f166, %f165, %f164, %f163, %f162, %f161, %f160}, {%r88, %r89, %r90, %r91, %r92, %r93, %r94, %r95}, {%r96, %r97, %r98, %r99, %r100, %r101, %r102, %r103}, {%f167, %f166, %f165, %f164, %f163, %f162, %f161, %f160};
$L__BB1_10:
	@%p9 bra 	$L__BB1_12;
	cvt.s64.s32 	%rd25, %r141;
	add.s64 	%rd26, %rd25, %rd3;
	shl.b64 	%rd27, %rd26, 1;
	add.s64 	%rd28, %rd2, %rd27;
	wmma.load.a.sync.aligned.col.m16n16k16.global.f16 	{%r104, %r105, %r106, %r107, %r108, %r109, %r110, %r111}, [%rd28], %r38;
	add.s64 	%rd29, %rd4, 96;
	wmma.load.b.sync.aligned.col.m16n16k16.global.f16 	{%r112, %r113, %r114, %r115, %r116, %r117, %r118, %r119}, [%rd29], %r40;
	wmma.mma.sync.aligned.col.col.m16n16k16.f32.f32 {%f167, %f166, %f165, %f164, %f163, %f162, %f161, %f160}, {%r104, %r105, %r106, %r107, %r108, %r109, %r110, %r111}, {%r112, %r113, %r114, %r115, %r116, %r117, %r118, %r119}, {%f167, %f166, %f165, %f164, %f163, %f162, %f161, %f160};
$L__BB1_12:
	add.s32 	%r144, %r144, 64;
	add.s32 	%r142, %r142, 64;
	add.s32 	%r141, %r141, %r7;
	add.s32 	%r140, %r140, %r7;
	add.s32 	%r139, %r139, %r7;
	add.s32 	%r138, %r138, %r7;
	add.s32 	%r137, %r137, 4;
	setp.ne.s32 	%p13, %r137, 0;
	@%p13 bra 	$L__BB1_4;
$L__BB1_13:
	setp.eq.s32 	%p14, %r5, 0;
	@%p14 bra 	$L__BB1_18;
	add.s32 	%r147, %r144, %r3;
	mul.lo.s32 	%r146, %r144, %r38;
	shl.b32 	%r28, %r38, 4;
	neg.s32 	%r145, %r5;
	not.pred 	%p15, %p1;
$L__BB1_15:
	.pragma "nounroll";
	@%p15 bra 	$L__BB1_17;
	cvt.s64.s32 	%rd30, %r146;
	add.s64 	%rd31, %rd30, %rd3;
	shl.b64 	%rd32, %rd31, 1;
	add.s64 	%rd33, %rd2, %rd32;
	wmma.load.a.sync.aligned.col.m16n16k16.global.f16 	{%r120, %r121, %r122, %r123, %r124, %r125, %r126, %r127}, [%rd33], %r38;
	mul.wide.u32 	%rd34, %r147, 2;
	add.s64 	%rd35, %rd1, %rd34;
	wmma.load.b.sync.aligned.col.m16n16k16.global.f16 	{%r128, %r129, %r130, %r131, %r132, %r133, %r134, %r135}, [%rd35], %r40;
	wmma.mma.sync.aligned.col.col.m16n16k16.f32.f32 {%f167, %f166, %f165, %f164, %f163, %f162, %f161, %f160}, {%r120, %r121, %r122, %r123, %r124, %r125, %r126, %r127}, {%r128, %r129, %r130, %r131, %r132, %r133, %r134, %r135}, {%f167, %f166, %f165, %f164, %f163, %f162, %f161, %f160};
$L__BB1_17:
	add.s32 	%r147, %r147, 16;
	add.s32 	%r146, %r146, %r28;
	add.s32 	%r145, %r145, 1;
	setp.ne.s32 	%p16, %r145, 0;
	@%p16 bra 	$L__BB1_15;
$L__BB1_18:
	shl.b32 	%r36, %r1, 4;
	shl.b32 	%r37, %r48, 4;
	setp.ge.s32 	%p17, %r36, %r38;
	setp.ge.s32 	%p18, %r37, %r39;
	or.pred  	%p19, %p17, %p18;
	@%p19 bra 	$L__BB1_20;
	ld.param.f32 	%f151, [_Z12wmma_exampleP6__halfS0_Pfiiiff_param_7];
	ld.param.u64 	%rd42, [_Z12wmma_exampleP6__halfS0_Pfiiiff_param_2];
	cvt.u64.u32 	%rd36, %r36;
	mul.lo.s32 	%r136, %r38, %r37;
	cvt.u64.u32 	%rd37, %r136;
	add.s64 	%rd38, %rd37, %rd36;
	cvta.to.global.u64 	%rd39, %rd42;
	shl.b64 	%rd40, %rd38, 2;
	add.s64 	%rd41, %rd39, %rd40;
	wmma.load.c.sync.aligned.col.m16n16k16.global.f32 	{%f127, %f128, %f129, %f130, %f131, %f132, %f133, %f134}, [%rd41], %r38;
	mul.f32 	%f135, %f151, %f127;
	fma.rn.f32 	%f136, %f121, %f167, %f135;
	mul.f32 	%f137, %f151, %f128;
	fma.rn.f32 	%f138, %f121, %f166, %f137;
	mul.f32 	%f139, %f151, %f129;
	fma.rn.f32 	%f140, %f121, %f165, %f139;
	mul.f32 	%f141, %f151, %f130;
	fma.rn.f32 	%f142, %f121, %f164, %f141;
	mul.f32 	%f143, %f151, %f131;
	fma.rn.f32 	%f144, %f121, %f163, %f143;
	mul.f32 	%f145, %f151, %f132;
	fma.rn.f32 	%f146, %f121, %f162, %f145;
	mul.f32 	%f147, %f151, %f133;
	fma.rn.f32 	%f148, %f121, %f161, %f147;
	mul.f32 	%f149, %f151, %f134;
	fma.rn.f32 	%f150, %f121, %f160, %f149;
	wmma.store.d.sync.aligned.col.m16n16k16.global.f32 	[%rd41], {%f136, %f138, %f140, %f142, %f144, %f146, %f148, %f150}, %r38;
$L__BB1_20:
	ret;

}
	// .globl	_Z17convertFp32ToFp16P6__halfPfi
.visible .entry _Z17convertFp32ToFp16P6__halfPfi(
	.param .u64 .ptr .align 1 _Z17convertFp32ToFp16P6__halfPfi_param_0,
	.param .u64 .ptr .align 1 _Z17convertFp32ToFp16P6__halfPfi_param_1,
	.param .u32 _Z17convertFp32ToFp16P6__halfPfi_param_2
)
{
	.reg .pred 	%p<2>;
	.reg .b16 	%rs<2>;
	.reg .b32 	%r<6>;
	.reg .b32 	%f<2>;
	.reg .b64 	%rd<9>;

	ld.param.u64 	%rd1, [_Z17convertFp32ToFp16P6__halfPfi_param_0];
	ld.param.u64 	%rd2, [_Z17convertFp32ToFp16P6__halfPfi_param_1];
	ld.param.u32 	%r2, [_Z17convertFp32ToFp16P6__halfPfi_param_2];
	mov.u32 	%r3, %ntid.x;
	mov.u32 	%r4, %ctaid.x;
	mov.u32 	%r5, %tid.x;
	mad.lo.s32 	%r1, %r3, %r4, %r5;
	setp.ge.s32 	%p1, %r1, %r2;
	@%p1 bra 	$L__BB2_2;
	cvta.to.global.u64 	%rd3, %rd2;
	cvta.to.global.u64 	%rd4, %rd1;
	mul.wide.s32 	%rd5, %r1, 2;
	add.s64 	%rd6, %rd4, %rd5;
	mul.wide.s32 	%rd7, %r1, 4;
	add.s64 	%rd8, %rd3, %rd7;
	ld.global.f32 	%f1, [%rd8];
	// begin inline asm
	{  cvt.rn.f16.f32 %rs1, %f1;}

	// end inline asm
	st.global.u16 	[%rd6], %rs1;
$L__BB2_2:
	ret;

}


// ===== COMPILED SASS (sm_100) =====

	.target	sm_100

	.elftype	@"ET_EXEC"


//--------------------- .note.nv.tkinfo           --------------------------
	.section	.note.nv.tkinfo,"",@"SHT_NOTE"
	.sectionflags	@"SHF_NOTE_NV_TKINFO"
	.tkinfo
        /*0018*/ 	.word	0x00000002
        /*0030*/ 	.string	""
        /*0030*/ 	.string	"ptxas"
        /*0030*/ 	.string	"Cuda compilation tools, release 13.0, V13.0.88"
        /*0030*/ 	.string	"Build cuda_13.0.r13.0/compiler.36424714_0"
        /*0030*/ 	.string	"-arch sm_100 -m 64 "



//--------------------- .note.nv.cuinfo           --------------------------
	.section	.note.nv.cuinfo,"",@"SHT_NOTE"
	.sectionflags	@"SHF_NOTE_NV_CUINFO"
        /*0018*/ 	.short	0x0002
        /*001a*/ 	.short	0x0064
        /*001c*/ 	.short	0x0082
	.zero		2


//--------------------- .nv.info                  --------------------------
	.section	.nv.info,"",@"SHT_CUDA_INFO"
	.align	4


	//----- nvinfo : EIATTR_REGCOUNT
	.align		4
        /*0000*/ 	.byte	0x04, 0x2f
        /*0002*/ 	.short	(.L_1 - .L_0)
	.align		4
.L_0:
        /*0004*/ 	.word	index@(_Z10sp_exampleP6__halfS0_Pfiiiff)
        /*0008*/ 	.word	0x00000020


	//----- nvinfo : EIATTR_FRAME_SIZE
	.align		4
.L_1:
        /*000c*/ 	.byte	0x04, 0x11
        /*000e*/ 	.short	(.L_3 - .L_2)
	.align		4
.L_2:
        /*0010*/ 	.word	index@(_Z10sp_exampleP6__halfS0_Pfiiiff)
        /*0014*/ 	.word	0x00000000


	//----- nvinfo : EIATTR_REGCOUNT
	.align		4
.L_3:
        /*0018*/ 	.byte	0x04, 0x2f
        /*001a*/ 	.short	(.L_5 - .L_4)
	.align		4
.L_4:
        /*001c*/ 	.word	index@(_Z12wmma_exampleP6__halfS0_Pfiiiff)
        /*0020*/ 	.word	0x00000020


	//----- nvinfo : EIATTR_FRAME_SIZE
	.align		4
.L_5:
        /*0024*/ 	.byte	0x04, 0x11
        /*0026*/ 	.short	(.L_7 - .L_6)
	.align		4
.L_6:
        /*0028*/ 	.word	index@(_Z12wmma_exampleP6__halfS0_Pfiiiff)
        /*002c*/ 	.word	0x00000000


	//----- nvinfo : EIATTR_REGCOUNT
	.align		4
.L_7:
        /*0030*/ 	.byte	0x04, 0x2f
        /*0032*/ 	.short	(.L_9 - .L_8)
	.align		4
.L_8:
        /*0034*/ 	.word	index@(_Z17convertFp32ToFp16P6__halfPfi)
        /*0038*/ 	.word	0x0000000a


	//----- nvinfo : EIATTR_FRAME_SIZE
	.align		4
.L_9:
        /*003c*/ 	.byte	0x04, 0x11
        /*003e*/ 	.short	(.L_11 - .L_10)
	.align		4
.L_10:
        /*0040*/ 	.word	index@(_Z17convertFp32ToFp16P6__halfPfi)
        /*0044*/ 	.word	0x00000000


	//----- nvinfo : EIATTR_MIN_STACK_SIZE
	.align		4
.L_11:
        /*0048*/ 	.byte	0x04, 0x12
        /*004a*/ 	.short	(.L_13 - .L_12)
	.align		4
.L_12:
        /*004c*/ 	.word	index@(_Z17convertFp32ToFp16P6__halfPfi)
        /*0050*/ 	.word	0x00000000


	//----- nvinfo : EIATTR_MIN_STACK_SIZE
	.align		4
.L_13:
        /*0054*/ 	.byte	0x04, 0x12
        /*0056*/ 	.short	(.L_15 - .L_14)
	.align		4
.L_14:
        /*0058*/ 	.word	index@(_Z12wmma_exampleP6__halfS0_Pfiiiff)
        /*005c*/ 	.word	0x00000000


	//----- nvinfo : EIATTR_MIN_STACK_SIZE
	.align		4
.L_15:
        /*0060*/ 	.byte	0x04, 0x12
        /*0062*/ 	.short	(.L_17 - .L_16)
	.align		4
.L_16:
        /*0064*/ 	.word	index@(_Z10sp_exampleP6__halfS0_Pfiiiff)
        /*0068*/ 	.word	0x00000000
.L_17:


//--------------------- .nv.compat                --------------------------
	.section	.nv.compat,"",@"SHT_CUDA_COMPAT_INFO"
	.align	4
        /*0000*/ 	.byte	0x02, 0x09, 0x00, 0x00, 0x02, 0x02, 0x01, 0x00, 0x02, 0x05, 0x05, 0x00, 0x03, 0x07, 0x01, 0x01
        /*0010*/ 	.byte	0x02, 0x03, 0x00, 0x00, 0x02, 0x06, 0x01, 0x00, 0x04, 0x0b, 0x08, 0x00, 0x09, 0x00, 0x00, 0x00
        /*0020*/ 	.byte	0x00, 0x00, 0x00, 0x00


//--------------------- .nv.info._Z17convertFp32ToFp16P6__halfPfi --------------------------
	.section	.nv.info._Z17convertFp32ToFp16P6__halfPfi,"",@"SHT_CUDA_INFO"
	.sectionflags	@""
	.align	4


	//----- nvinfo : EIATTR_CUDA_API_VERSION
	.align		4
        /*0000*/ 	.byte	0x04, 0x37
        /*0002*/ 	.short	(.L_19 - .L_18)
.L_18:
        /*0004*/ 	.word	0x00000082


	//----- nvinfo : EIATTR_KPARAM_INFO
	.align		4
.L_19:
        /*0008*/ 	.byte	0x04, 0x17
        /*000a*/ 	.short	(.L_21 - .L_20)
.L_20:
        /*000c*/ 	.word	0x00000000
        /*0010*/ 	.short	0x0002
        /*0012*/ 	.short	0x0010
        /*0014*/ 	.byte	0x00, 0xf0, 0x11, 0x00


	//----- nvinfo : EIATTR_KPARAM_INFO
	.align		4
.L_21:
        /*0018*/ 	.byte	0x04, 0x17
        /*001a*/ 	.short	(.L_23 - .L_22)
.L_22:
        /*001c*/ 	.word	0x00000000
        /*0020*/ 	.short	0x0001
        /*0022*/ 	.short	0x0008
        /*0024*/ 	.byte	0x00, 0xf5, 0x21, 0x00


	//----- nvinfo : EIATTR_KPARAM_INFO
	.align		4
.L_23:
        /*0028*/ 	.byte	0x04, 0x17
        /*002a*/ 	.short	(.L_25 - .L_24)
.L_24:
        /*002c*/ 	.word	0x00000000
        /*0030*/ 	.short	0x0000
        /*0032*/ 	.short	0x0000
        /*0034*/ 	.byte	0x00, 0xf5, 0x21, 0x00


	//----- nvinfo : EIATTR_SPARSE_MMA_MASK
	.align		4
.L_25:
        /*0038*/ 	.byte	0x03, 0x50
        /*003a*/ 	.short	0x0000


	//----- nvinfo : EIATTR_MAXREG_COUNT
	.align		4
        /*003c*/ 	.byte	0x03, 0x1b
        /*003e*/ 	.short	0x00ff


	//----- nvinfo : EIATTR_MERCURY_ISA_VERSION
	.align		4
        /*0040*/ 	.byte	0x03, 0x5f
        /*0042*/ 	.short	0x0101


	//----- nvinfo : EIATTR_VRC_CTA_INIT_COUNT
	.align		4
        /*0044*/ 	.byte	0x02, 0x4a
	.zero		1
	.zero		1


	//----- nvinfo : EIATTR_EXIT_INSTR_OFFSETS
	.align		4
        /*0048*/ 	.byte	0x04, 0x1c
        /*004a*/ 	.short	(.L_27 - .L_26)


	//   ....[0]....
.L_26:
        /*004c*/ 	.word	0x00000070


	//   ....[1]....
        /*0050*/ 	.word	0x00000100


	//----- nvinfo : EIATTR_CBANK_PARAM_SIZE
	.align		4
.L_27:
        /*0054*/ 	.byte	0x03, 0x19
        /*0056*/ 	.short	0x0014


	//----- nvinfo : EIATTR_PARAM_CBANK
	.align		4
        /*0058*/ 	.byte	0x04, 0x0a
        /*005a*/ 	.short	(.L_29 - .L_28)
	.align		4
.L_28:
        /*005c*/ 	.word	index@(.nv.constant0._Z17convertFp32ToFp16P6__halfPfi)
        /*0060*/ 	.short	0x0380
        /*0062*/ 	.short	0x0014


	//----- nvinfo : EIATTR_SW_WAR
	.align		4
.L_29:
        /*0064*/ 	.byte	0x04, 0x36
        /*0066*/ 	.short	(.L_31 - .L_30)
.L_30:
        /*0068*/ 	.word	0x00000008
.L_31:


//--------------------- .nv.info._Z12wmma_exampleP6__halfS0_Pfiiiff --------------------------
	.section	.nv.info._Z12wmma_exampleP6__halfS0_Pfiiiff,"",@"SHT_CUDA_INFO"
	.sectionflags	@""
	.align	4


	//----- nvinfo : EIATTR_CUDA_API_VERSION
	.align		4
        /*0000*/ 	.byte	0x04, 0x37
        /*0002*/ 	.short	(.L_33 - .L_32)
.L_32:
        /*0004*/ 	.word	0x00000082


	//----- nvinfo : EIATTR_KPARAM_INFO
	.align		4
.L_33:
        /*0008*/ 	.byte	0x04, 0x17
        /*000a*/ 	.short	(.L_35 - .L_34)
.L_34:
        /*000c*/ 	.word	0x00000000
        /*0010*/ 	.short	0x0007
        /*0012*/ 	.short	0x0028
        /*0014*/ 	.byte	0x00, 0xf0, 0x11, 0x00


	//----- nvinfo : EIATTR_KPARAM_INFO
	.align		4
.L_35:
        /*0018*/ 	.byte	0x04, 0x17
        /*001a*/ 	.short	(.L_37 - .L_36)
.L_36:
        /*001c*/ 	.word	0x00000000
        /*0020*/ 	.short	0x0006
        /*0022*/ 	.short	0x0024
        /*0024*/ 	.byte	0x00, 0xf0, 0x11, 0x00


	//----- nvinfo : EIATTR_KPARAM_INFO
	.align		4
.L_37:
        /*0028*/ 	.byte	0x04, 0x17
        /*002a*/ 	.short	(.L_39 - .L_38)
.L_38:
        /*002c*/ 	.word	0x00000000
        /*0030*/ 	.short	0x0005
        /*0032*/ 	.short	0x0020
        /*0034*/ 	.byte	0x00, 0xf0, 0x11, 0x00


	//----- nvinfo : EIATTR_KPARAM_INFO
	.align		4
.L_39:
        /*0038*/ 	.byte	0x04, 0x17
        /*003a*/ 	.short	(.L_41 - .L_40)
.L_40:
        /*003c*/ 	.word	0x00000000
        /*0040*/ 	.short	0x0004
        /*0042*/ 	.short	0x001c
        /*0044*/ 	.byte	0x00, 0xf0, 0x11, 0x00


	//----- nvinfo : EIATTR_KPARAM_INFO
	.align		4
.L_41:
        /*0048*/ 	.byte	0x04, 0x17
        /*004a*/ 	.short	(.L_43 - .L_42)
.L_42:
        /*004c*/ 	.word	0x00000000
        /*0050*/ 	.short	0x0003
        /*0052*/ 	.short	0x0018
        /*0054*/ 	.byte	0x00, 0xf0, 0x11, 0x00


	//----- nvinfo : EIATTR_KPARAM_INFO
	.align		4
.L_43:
        /*0058*/ 	.byte	0x04, 0x17
        /*005a*/ 	.short	(.L_45 - .L_44)
.L_44:
        /*005c*/ 	.word	0x00000000
        /*0060*/ 	.short	0x0002
        /*0062*/ 	.short	0x0010
        /*0064*/ 	.byte	0x00, 0xf5, 0x21, 0x00


	//----- nvinfo : EIATTR_KPARAM_INFO
	.align		4
.L_45:
        /*0068*/ 	.byte	0x04, 0x17
        /*006a*/ 	.short	(.L_47 - .L_46)
.L_46:
        /*006c*/ 	.word	0x00000000
        /*0070*/ 	.short	0x0001
        /*0072*/ 	.short	0x0008
        /*0074*/ 	.byte	0x00, 0xf5, 0x21, 0x00


	//----- nvinfo : EIATTR_KPARAM_INFO
	.align		4
.L_47:
        /*0078*/ 	.byte	0x04, 0x17
        /*007a*/ 	.short	(.L_49 - .L_48)
.L_48:
        /*007c*/ 	.word	0x00000000
        /*0080*/ 	.short	0x0000
        /*0082*/ 	.short	0x0000
        /*0084*/ 	.byte	0x00, 0xf5, 0x21, 0x00


	//----- nvinfo : EIATTR_SPARSE_MMA_MASK
	.align		4
.L_49:
        /*0088*/ 	.byte	0x03, 0x50
        /*008a*/ 	.short	0x0000


	//----- nvinfo : EIATTR_WMMA_USED
	.align		4
        /*008c*/ 	.byte	0x01, 0x2b
	.zero		2


	//----- nvinfo : EIATTR_MAXREG_COUNT
	.align		4
        /*0090*/ 	.byte	0x03, 0x1b
        /*0092*/ 	.short	0x00ff


	//----- nvinfo : EIATTR_MERCURY_ISA_VERSION
	.align		4
        /*0094*/ 	.byte	0x03, 0x5f
        /*0096*/ 	.short	0x0101


	//----- nvinfo : EIATTR_VRC_CTA_INIT_COUNT
	.align		4
        /*0098*/ 	.byte	0x02, 0x4a
	.zero		1
	.zero		1


	//----- nvinfo : EIATTR_EXIT_INSTR_OFFSETS
	.align		4
        /*009c*/ 	.byte	0x04, 0x1c
        /*009e*/ 	.short	(.L_51 - .L_50)


	//   ....[0]....
.L_50:
        /*00a0*/ 	.word	0x000000b0


	//   ....[1]....
        /*00a4*/ 	.word	0x000011a0


	//   ....[2]....
        /*00a8*/ 	.word	0x00001530


	//----- nvinfo : EIATTR_CRS_STACK_SIZE
	.align		4
.L_51:
        /*00ac*/ 	.byte	0x04, 0x1e
        /*00ae*/ 	.short	(.L_53 - .L_52)
.L_52:
        /*00b0*/ 	.word	0x00000000


	//----- nvinfo : EIATTR_CBANK_PARAM_SIZE
	.align		4
.L_53:
        /*00b4*/ 	.byte	0x03, 0x19
        /*00b6*/ 	.short	0x002c


	//----- nvinfo : EIATTR_PARAM_CBANK
	.align		4
        /*00b8*/ 	.byte	0x04, 0x0a
        /*00ba*/ 	.short	(.L_55 - .L_54)
	.align		4
.L_54:
        /*00bc*/ 	.word	index@(.nv.constant0._Z12wmma_exampleP6__halfS0_Pfiiiff)
        /*00c0*/ 	.short	0x0380
        /*00c2*/ 	.short	0x002c


	//----- nvinfo : EIATTR_SW_WAR
	.align		4
.L_55:
        /*00c4*/ 	.byte	0x04, 0x36
        /*00c6*/ 	.short	(.L_57 - .L_56)
.L_56:
        /*00c8*/ 	.word	0x00000008
.L_57:


//--------------------- .nv.info._Z10sp_exampleP6__halfS0_Pfiiiff --------------------------
	.section	.nv.info._Z10sp_exampleP6__halfS0_Pfiiiff,"",@"SHT_CUDA_INFO"
	.sectionflags	@""
	.align	4


	//----- nvinfo : EIATTR_CUDA_API_VERSION
	.align		4
        /*0000*/ 	.byte	0x04, 0x37
        /*0002*/ 	.short	(.L_59 - .L_58)
.L_58:
        /*0004*/ 	.word	0x00000082


	//----- nvinfo : EIATTR_KPARAM_INFO
	.align		4
.L_59:
        /*0008*/ 	.byte	0x04, 0x17
        /*000a*/ 	.short	(.L_61 - .L_60)
.L_60:
        /*000c*/ 	.word	0x00000000
        /*0010*/ 	.short	0x0007
        /*0012*/ 	.short	0x0028
        /*0014*/ 	.byte	0x00, 0xf0, 0x11, 0x00


	//----- nvinfo : EIATTR_KPARAM_INFO
	.align		4
.L_61:
        /*0018*/ 	.byte	0x04, 0x17
        /*001a*/ 	.short	(.L_63 - .L_62)
.L_62:
        /*001c*/ 	.word	0x00000000
        /*0020*/ 	.short	0x0006
        /*0022*/ 	.short	0x0024
        /*0024*/ 	.byte	0x00, 0xf0, 0x11, 0x00


	//----- nvinfo : EIATTR_KPARAM_INFO
	.align		4
.L_63:
        /*0028*/ 	.byte	0x04, 0x17
        /*002a*/ 	.short	(.L_65 - .L_64)
.L_64:
        /*002c*/ 	.word	0x00000000
        /*0030*/ 	.short	0x0005
        /*0032*/ 	.short	0x0020
        /*0034*/ 	.byte	0x00, 0xf0, 0x11, 0x00


	//----- nvinfo : EIATTR_KPARAM_INFO
	.align		4
.L_65:
        /*0038*/ 	.byte	0x04, 0x17
        /*003a*/ 	.short	(.L_67 - .L_66)
.L_66:
        /*003c*/ 	.word	0x00000000
        /*0040*/ 	.short	0x0004
        /*0042*/ 	.short	0x001c
        /*0044*/ 	.byte	0x00, 0xf0, 0x11, 0x00


	//----- nvinfo : EIATTR_KPARAM_INFO
	.align		4
.L_67:
        /*0048*/ 	.byte	0x04, 0x17
        /*004a*/ 	.short	(.L_69 - .L_68)
.L_68:
        /*004c*/ 	.word	0x00000000
        /*0050*/ 	.short	0x0003
        /*0052*/ 	.short	0x0018
        /*0054*/ 	.byte	0x00, 0xf0, 0x11, 0x00


	//----- nvinfo : EIATTR_KPARAM_INFO
	.align		4
.L_69:
        /*0058*/ 	.byte	0x04, 0x17
        /*005a*/ 	.short	(.L_71 - .L_70)
.L_70:
        /*005c*/ 	.word	0x00000000
        /*0060*/ 	.short	0x0002
        /*0062*/ 	.short	0x0010
        /*0064*/ 	.byte	0x00, 0xf5, 0x21, 0x00


	//----- nvinfo : EIATTR_KPARAM_INFO
	.align		4
.L_71:
        /*0068*/ 	.byte	0x04, 0x17
        /*006a*/ 	.short	(.L_73 - .L_72)
.L_72:
        /*006c*/ 	.word	0x00000000
        /*0070*/ 	.short	0x0001
        /*0072*/ 	.short	0x0008
        /*0074*/ 	.byte	0x00, 0xf5, 0x21, 0x00


	//----- nvinfo : EIATTR_KPARAM_INFO
	.align		4
.L_73:
        /*0078*/ 	.byte	0x04, 0x17
        /*007a*/ 	.short	(.L_75 - .L_74)
.L_74:
        /*007c*/ 	.word	0x00000000
        /*0080*/ 	.short	0x0000
        /*0082*/ 	.short	0x0000
        /*0084*/ 	.byte	0x00, 0xf5, 0x21, 0x00


	//----- nvinfo : EIATTR_SPARSE_MMA_MASK
	.align		4
.L_75:
        /*0088*/ 	.byte	0x03, 0x50
        /*008a*/ 	.short	0x0000


	//----- nvinfo : EIATTR_MAXREG_COUNT
	.align		4
        /*008c*/ 	.byte	0x03, 0x1b
        /*008e*/ 	.short	0x00ff


	//----- nvinfo : EIATTR_MERCURY_ISA_VERSION
	.align		4
        /*0090*/ 	.byte	0x03, 0x5f
        /*0092*/ 	.short	0x0101


	//----- nvinfo : EIATTR_VRC_CTA_INIT_COUNT
	.align		4
        /*0094*/ 	.byte	0x02, 0x4a
	.zero		1
	.zero		1


	//----- nvinfo : EIATTR_EXIT_INSTR_OFFSETS
	.align		4
        /*0098*/ 	.byte	0x04, 0x1c
        /*009a*/ 	.short	(.L_77 - .L_76)


	//   ....[0]....
.L_76:
        /*009c*/ 	.word	0x000000c0


	//   ....[1]....
        /*00a0*/ 	.word	0x000000f0


	//   ....[2]....
        /*00a4*/ 	.word	0x000010e0


	//   ....[3]....
        /*00a8*/ 	.word	0x00001150


	//----- nvinfo : EIATTR_CBANK_PARAM_SIZE
	.align		4
.L_77:
        /*00ac*/ 	.byte	0x03, 0x19
        /*00ae*/ 	.short	0x002c


	//----- nvinfo : EIATTR_PARAM_CBANK
	.align		4
        /*00b0*/ 	.byte	0x04, 0x0a
        /*00b2*/ 	.short	(.L_79 - .L_78)
	.align		4
.L_78:
        /*00b4*/ 	.word	index@(.nv.constant0._Z10sp_exampleP6__halfS0_Pfiiiff)
        /*00b8*/ 	.short	0x0380
        /*00ba*/ 	.short	0x002c


	//----- nvinfo : EIATTR_SW_WAR
	.align		4
.L_79:
        /*00bc*/ 	.byte	0x04, 0x36
        /*00be*/ 	.short	(.L_81 - .L_80)
.L_80:
        /*00c0*/ 	.word	0x00000008
.L_81:


//--------------------- .nv.callgraph             --------------------------
	.section	.nv.callgraph,"",@"SHT_CUDA_CALLGRAPH"
	.align	4
	.sectionentsize	8
	.align		4
        /*0000*/ 	.word	0x00000000
	.align		4
        /*0004*/ 	.word	0xffffffff
	.align		4
        /*0008*/ 	.word	0x00000000
	.align		4
        /*000c*/ 	.word	0xfffffffe
	.align		4
        /*0010*/ 	.word	0x00000000
	.align		4
        /*0014*/ 	.word	0xfffffffd
	.align		4
        /*0018*/ 	.word	0x00000000
	.align		4
        /*001c*/ 	.word	0xfffffffc


//--------------------- .text._Z17convertFp32ToFp16P6__halfPfi --------------------------
	.section	.text._Z17convertFp32ToFp16P6__halfPfi,"ax",@progbits
	.align	128
        .global         _Z17convertFp32ToFp16P6__halfPfi
        .type           _Z17convertFp32ToFp16P6__halfPfi,@function
        .size           _Z17convertFp32ToFp16P6__halfPfi,(.L_x_19 - _Z17convertFp32ToFp16P6__halfPfi)
        .other          _Z17convertFp32ToFp16P6__halfPfi,@"STO_CUDA_ENTRY STV_DEFAULT"
_Z17convertFp32ToFp16P6__halfPfi:
.text._Z17convertFp32ToFp16P6__halfPfi:
[----:B------:R-:W-:Y:S01]  /*0000*/  LDC R1, c[0x0][0x37c] ;  /* 0x0000df00ff017b82 */ /* 0x000fe20000000800 */
[----:B------:R-:W0:Y:S01]  /*0010*/  S2R R7, SR_CTAID.X ;  /* 0x0000000000077919 */ /* 0x000e220000002500 */
[----:B------:R-:W0:Y:S01]  /*0020*/  LDCU UR4, c[0x0][0x360] ;  /* 0x00006c00ff0477ac */ /* 0x000e220008000800 */
[----:B------:R-:W0:Y:S01]  /*0030*/  S2R R0, SR_TID.X ;  /* 0x0000000000007919 */ /* 0x000e220000002100 */
[----:B------:R-:W1:Y:S01]  /*0040*/  LDCU UR5, c[0x0][0x390] ;  /* 0x00007200ff0577ac */ /* 0x000e620008000800 */
[----:B0-----:R-:W-:-:S05]  /*0050*/  IMAD R7, R7, UR4, R0 ;  /* 0x0000000407077c24 */ /* 0x001fca000f8e0200 */
[----:B-1----:R-:W-:-:S13]  /*0060*/  ISETP.GE.AND P0, PT, R7, UR5, PT ;  /* 0x0000000507007c0c */ /* 0x002fda000bf06270 */
[----:B------:R-:W-:Y:S05]  /*0070*/  @P0 EXIT ;  /* 0x000000000000094d */ /* 0x000fea0003800000 */
[----:B------:R-:W0:Y:S01]  /*0080*/  LDC.64 R4, c[0x0][0x388] ;  /* 0x0000e200ff047b82 */ /* 0x000e220000000a00 */
[----:B------:R-:W1:Y:S07]  /*0090*/  LDCU.64 UR4, c[0x0][0x358] ;  /* 0x00006b00ff0477ac */ /* 0x000e6e0008000a00 */
[----:B------:R-:W2:Y:S01]  /*00a0*/  LDC.64 R2, c[0x0][0x380] ;  /* 0x0000e000ff027b82 */ /* 0x000ea20000000a00 */
[----:B0-----:R-:W-:-:S06]  /*00b0*/  IMAD.WIDE R4, R7, 0x4, R4 ;  /* 0x0000000407047825 */ /* 0x001fcc00078e0204 */
[----:B-1----:R-:W3:Y:S01]  /*00c0*/  LDG.E R4, desc[UR4][R4.64] ;  /* 0x0000000404047981 */ /* 0x002ee2000c1e1900 */
[----:B--2---:R-:W-:Y:S01]  /*00d0*/  IMAD.WIDE R2, R7, 0x2, R2 ;  /* 0x0000000207027825 */ /* 0x004fe200078e0202 */
[----:B---3--:R-:W-:-:S05]  /*00e0*/  F2FP.F16.F32.PACK_AB R0, RZ, R4 ;  /* 0x00000004ff00723e */ /* 0x008fca00000000ff */
[----:B------:R-:W-:Y:S01]  /*00f0*/  STG.E.U16 desc[UR4][R2.64], R0 ;  /* 0x0000000002007986 */ /* 0x000fe2000c101504 */
[----:B------:R-:W-:Y:S05]  /*0100*/  EXIT ;  /* 0x000000000000794d */ /* 0x000fea0003800000 */
.L_x_0:
[----:B------:R-:W-:-:S00]  /*0110*/  BRA `(.L_x_0) ;  /* 0xfffffffc00fc7947 */ /* 0x000fc0000383ffff */
[----:B------:R-:W-:-:S00]  /*0120*/  NOP ;  /* 0x0000000000007918 */ /* 0x000fc00000000000 */
        /* <DEDUP_REMOVED lines=13> */
.L_x_19:


//--------------------- .text._Z12wmma_exampleP6__halfS0_Pfiiiff --------------------------
	.section	.text._Z12wmma_exampleP6__halfS0_Pfiiiff,"ax",@progbits
	.align	128
        .global         _Z12wmma_exampleP6__halfS0_Pfiiiff
        .type           _Z12wmma_exampleP6__halfS0_Pfiiiff,@function
        .size           _Z12wmma_exampleP6__halfS0_Pfiiiff,(.L_x_20 - _Z12wmma_exampleP6__halfS0_Pfiiiff)
        .other          _Z12wmma_exampleP6__halfS0_Pfiiiff,@"STO_CUDA_ENTRY STV_DEFAULT"
_Z12wmma_exampleP6__halfS0_Pfiiiff:
.text._Z12wmma_exampleP6__halfS0_Pfiiiff:
[----:B------:R-:W-:Y:S01]  /*0000*/  LDC R1, c[0x0][0x37c] ;  /* 0x0000df00ff017b82 */ /* 0x000fe20000000800 */
[----:B------:R-:W0:Y:S07]  /*0010*/  S2R R0, SR_TID.X ;  /* 0x0000000000007919 */ /* 0x000e2e0000002100 */
[----:B------:R-:W0:Y:S01]  /*0020*/  LDC R25, c[0x0][0x360] ;  /* 0x0000d800ff197b82 */ /* 0x000e220000000800 */
[----:B------:R-:W1:Y:S07]  /*0030*/  S2R R3, SR_TID.Y ;  /* 0x0000000000037919 */ /* 0x000e6e0000002200 */
[----:B------:R-:W0:Y:S08]  /*0040*/  S2UR UR4, SR_CTAID.X ;  /* 0x00000000000479c3 */ /* 0x000e300000002500 */
[----:B------:R-:W1:Y:S08]  /*0050*/  S2UR UR5, SR_CTAID.Y ;  /* 0x00000000000579c3 */ /* 0x000e700000002600 */
[----:B------:R-:W1:Y:S01]  /*0060*/  LDC R24, c[0x0][0x364] ;  /* 0x0000d900ff187b82 */ /* 0x000e620000000800 */
[----:B0-----:R-:W-:-:S05]  /*0070*/  IMAD R25, R25, UR4, R0 ;  /* 0x0000000419197c24 */ /* 0x001fca000f8e0200 */
[----:B------:R-:W-:Y:S01]  /*0080*/  ISETP.GT.U32.AND P1, PT, R25, 0xdf, PT ;  /* 0x000000df1900780c */ /* 0x000fe20003f24070 */
[----:B-1----:R-:W-:-:S05]  /*0090*/  IMAD R24, R24, UR5, R3 ;  /* 0x0000000518187c24 */ /* 0x002fca000f8e0203 */
[----:B------:R-:W-:-:S13]  /*00a0*/  ISETP.GT.U32.AND P0, PT, R24, 0x6, PT ;  /* 0x000000061800780c */ /* 0x000fda0003f04070 */
[----:B------:R-:W-:Y:S05]  /*00b0*/  @P0 EXIT P1 ;  /* 0x000000000000094d */ /* 0x000fea0000800000 */
[----:B------:R-:W0:Y:S01]  /*00c0*/  LDCU UR5, c[0x0][0x3a0] ;  /* 0x00007400ff0577ac */ /* 0x000e220008000800 */
[----:B------:R-:W-:Y:S02]  /*00d0*/  SHF.R.U32.HI R25, RZ, 0x5, R25 ;  /* 0x00000005ff197819 */ /* 0x000fe40000011619 */
[----:B------:R-:W-:Y:S02]  /*00e0*/  CS2R R4, SRZ ;  /* 0x0000000000047805 */ /* 0x000fe4000001ff00 */
[----:B------:R-:W-:Y:S02]  /*00f0*/  CS2R R6, SRZ ;  /* 0x0000000000067805 */ /* 0x000fe4000001ff00 */
[----:B------:R-:W-:Y:S02]  /*0100*/  CS2R R8, SRZ ;  /* 0x0000000000087805 */ /* 0x000fe4000001ff00 */
[----:B------:R-:W-:Y:S01]  /*0110*/  CS2R R10, SRZ ;  /* 0x00000000000a7805 */ /* 0x000fe2000001ff00 */
[----:B------:R-:W1:Y:S01]  /*0120*/  LDCU.64 UR6, c[0x0][0x358] ;  /* 0x00006b00ff0677ac */ /* 0x000e620008000a00 */
[----:B0-----:R-:W-:-:S09]  /*0130*/  UISETP.GT.AND UP0, UPT, UR5, URZ, UPT ;  /* 0x000000ff0500728c */ /* 0x001fd2000bf04270 */
[----:B------:R-:W-:Y:S05]  /*0140*/  BRA.U !UP0, `(.L_x_1) ;  /* 0x0000001108007547 */ /* 0x000fea000b800000 */
[----:B------:R-:W0:Y:S01]  /*0150*/  LDCU.64 UR8, c[0x0][0x398] ;  /* 0x00007300ff0877ac */ /* 0x000e220008000a00 */
[----:B------:R-:W-:Y:S01]  /*0160*/  IMAD.SHL.U32 R2, R24, 0x10, RZ ;  /* 0x0000001018027824 */ /* 0x000fe200078e00ff */
[----:B------:R-:W-:Y:S01]  /*0170*/  CS2R R10, SRZ ;  /* 0x00000000000a7805 */ /* 0x000fe2000001ff00 */
[----:B------:R-:W-:Y:S01]  /*0180*/  IMAD.SHL.U32 R0, R25, 0x10, RZ ;  /* 0x0000001019007824 */ /* 0x000fe200078e00ff */
[----:B------:R-:W-:Y:S01]  /*0190*/  UISETP.GE.U32.AND UP0, UPT, UR5, 0x31, UPT ;  /* 0x000000310500788c */ /* 0x000fe2000bf06070 */
[----:B------:R-:W-:Y:S01]  /*01a0*/  IMAD.MOV.U32 R19, RZ, RZ, RZ ;  /* 0x000000ffff137224 */ /* 0x000fe200078e00ff */
[----:B------:R-:W-:Y:S01]  /*01b0*/  UIADD3 UR4, UPT, UPT, UR5, -0x1, URZ ;  /* 0xffffffff05047890 */ /* 0x000fe2000fffe0ff */
[----:B------:R-:W-:Y:S02]  /*01c0*/  CS2R R8, SRZ ;  /* 0x0000000000087805 */ /* 0x000fe4000001ff00 */
[----:B------:R-:W-:Y:S02]  /*01d0*/  CS2R R6, SRZ ;  /* 0x0000000000067805 */ /* 0x000fe4000001ff00 */
[----:B------:R-:W-:Y:S01]  /*01e0*/  CS2R R4, SRZ ;  /* 0x0000000000047805 */ /* 0x000fe2000001ff00 */
[----:B------:R-:W2:Y:S01]  /*01f0*/  LDCU.64 UR10, c[0x0][0x380] ;  /* 0x00007000ff0a77ac */ /* 0x000ea20008000a00 */
[----:B------:R-:W-:Y:S01]  /*0200*/  ULEA.HI UR4, UR4, 0x1, URZ, 0x1c ;  /* 0x0000000104047891 */ /* 0x000fe2000f8fe0ff */
[----:B0-----:R-:W-:Y:S01]  /*0210*/  IMAD.U32 R13, RZ, RZ, UR8 ;  /* 0x00000008ff0d7e24 */ /* 0x001fe2000f8e00ff */
[----:B------:R-:W-:-:S04]  /*0220*/  ISETP.GE.AND P0, PT, R2, UR9, PT ;  /* 0x0000000902007c0c */ /* 0x000fc8000bf06270 */
[----:B------:R-:W-:Y:S01]  /*0230*/  ISETP.LT.AND P0, PT, R0, R13, !P0 ;  /* 0x0000000d0000720c */ /* 0x000fe20004701270 */
[----:B------:R-:W-:Y:S01]  /*0240*/  IMAD R0, R2, UR5, RZ ;  /* 0x0000000502007c24 */ /* 0x000fe2000f8e02ff */
[----:B------:R-:W-:Y:S11]  /*0250*/  BRA.U !UP0, `(.L_x_2) ;  /* 0x0000000908cc7547 */ /* 0x000ff6000b800000 */
[----:B------:R-:W-:Y:S01]  /*0260*/  ULOP3.LUT UR4, UR4, 0x1ffffffc, URZ, 0xc0, !UPT ;  /* 0x1ffffffc04047892 */ /* 0x000fe2000f8ec0ff */
[----:B------:R-:W-:Y:S01]  /*0270*/  BSSY.RECONVERGENT B0, `(.L_x_2) ;  /* 0x00000b1000007945 */ /* 0x000fe20003800200 */
[C---:B------:R-:W-:Y:S01]  /*0280*/  IMAD R18, R13.reuse, 0x30, RZ ;  /* 0x000000300d127824 */ /* 0x040fe200078e02ff */
[----:B------:R-:W0:Y:S01]  /*0290*/  LDCU UR12, c[0x0][0x398] ;  /* 0x00007300ff0c77ac */ /* 0x000e220008000800 */
[C---:B------:R-:W-:Y:S02]  /*02a0*/  IMAD.SHL.U32 R2, R13.reuse, 0x20, RZ ;  /* 0x000000200d027824 */ /* 0x040fe400078e00ff */
[----:B------:R-:W-:Y:S01]  /*02b0*/  IMAD.SHL.U32 R3, R13, 0x10, RZ ;  /* 0x000000100d037824 */ /* 0x000fe200078e00ff */
[----:B------:R-:W-:Y:S01]  /*02c0*/  UIADD3 UR4, UPT, UPT, -UR4, URZ, URZ ;  /* 0x000000ff04047290 */ /* 0x000fe2000fffe1ff */
[----:B------:R-:W-:Y:S01]  /*02d0*/  IMAD.MOV.U32 R16, RZ, RZ, RZ ;  /* 0x000000ffff107224 */ /* 0x000fe200078e00ff */
[----:B------:R-:W3:Y:S01]  /*02e0*/  LDCU.64 UR8, c[0x0][0x380] ;  /* 0x00007000ff0877ac */ /* 0x000ee20008000a00 */
[----:B------:R-:W-:-:S02]  /*02f0*/  IMAD.MOV.U32 R19, RZ, RZ, RZ ;  /* 0x000000ffff137224 */ /* 0x000fc400078e00ff */
[----:B------:R-:W-:Y:S02]  /*0300*/  IMAD.MOV.U32 R11, RZ, RZ, RZ ;  /* 0x000000ffff0b7224 */ /* 0x000fe400078e00ff */
[----:B------:R-:W-:-:S07]  /*0310*/  IMAD.U32 R17, RZ, RZ, UR4 ;  /* 0x00000004ff117e24 */ /* 0x000fce000f8e00ff */
.L_x_7:
[----:B------:R-:W-:Y:S05]  /*0320*/  @!P0 BRA `(.L_x_3) ;  /* 0x00000000009c8947 */ /* 0x000fea0003800000 */
[----:B------:R-:W4:Y:S01]  /*0330*/  S2R R22, SR_LANEID ;  /* 0x0000000000167919 */ /* 0x000f220000000000 */
[----:B------:R-:W5:Y:S01]  /*0340*/  LDC R27, c[0x0][0x398] ;  /* 0x0000e600ff1b7b82 */ /* 0x000f620000000800 */
[----:B------:R-:W-:Y:S01]  /*0350*/  SHF.L.U32 R13, R25, 0x4, RZ ;  /* 0x00000004190d7819 */ /* 0x000fe200000006ff */
[----:B------:R-:W-:-:S03]  /*0360*/  IMAD.MOV.U32 R23, RZ, RZ, RZ ;  /* 0x000000ffff177224 */ /* 0x000fc600078e00ff */
[----:B------:R-:W-:-:S03]  /*0370*/  IADD3 R20, P1, PT, R13, R16, RZ ;  /* 0x000000100d147210 */ /* 0x000fc60007f3e0ff */
[----:B------:R-:W0:Y:S01]  /*0380*/  LDC R21, c[0x0][0x3a0] ;  /* 0x0000e800ff157b82 */ /* 0x000e220000000800 */
[----:B------:R-:W-:Y:S02]  /*0390*/  LEA.HI.X.SX32 R13, R16, RZ, 0x1, P1 ;  /* 0x000000ff100d7211 */ /* 0x000fe400008f0eff */
[----:B---3--:R-:W-:-:S04]  /*03a0*/  LEA R15, P1, R20, UR8, 0x1 ;  /* 0x00000008140f7c11 */ /* 0x008fc8000f8208ff */
[----:B------:R-:W-:Y:S02]  /*03b0*/  LEA.HI.X R20, R20, UR9, R13, 0x1, P1 ;  /* 0x0000000914147c11 */ /* 0x000fe400088f0c0d */
[----:B-----5:R-:W-:Y:S02]  /*03c0*/  SHF.R.U32.HI R12, RZ, 0x1, R27 ;  /* 0x00000001ff0c7819 */ /* 0x020fe4000001161b */
[----:B----4-:R-:W-:Y:S02]  /*03d0*/  SHF.R.U32.HI R29, RZ, 0x2, R22 ;  /* 0x00000002ff1d7819 */ /* 0x010fe40000011616 */
[----:B------:R-:W-:-:S05]  /*03e0*/  LOP3.LUT R22, R22, 0x3, RZ, 0xc0, !PT ;  /* 0x0000000316167812 */ /* 0x000fca00078ec0ff */
[----:B------:R-:W-:-:S03]  /*03f0*/  IMAD.WIDE.U32 R12, R29, R12, R22 ;  /* 0x0000000c1d0c7225 */ /* 0x000fc600078e0016 */
[----:B------:R-:W-:-:S04]  /*0400*/  LEA R14, P1, R12, R15, 0x2 ;  /* 0x0000000f0c0e7211 */ /* 0x000fc800078210ff */
[----:B------:R-:W-:Y:S02]  /*0410*/  LEA.HI.X R15, R12, R20, R13, 0x2, P1 ;  /* 0x000000140c0f7211 */ /* 0x000fe400008f140d */
[----:B0-----:R-:W-:Y:S01]  /*0420*/  SHF.R.U32.HI R12, RZ, 0x1, R21 ;  /* 0x00000001ff0c7819 */ /* 0x001fe20000011615 */
[----:B------:R-:W-:-:S04]  /*0430*/  IMAD.WIDE.U32 R26, R27, 0x10, R14 ;  /* 0x000000101b1a7825 */ /* 0x000fc800078e000e */
[----:B------:R-:W-:Y:S02]  /*0440*/  IMAD.WIDE.U32 R12, R29, R12, R22 ;  /* 0x0000000c1d0c7225 */ /* 0x000fe400078e0016 */
[----:B------:R-:W0:Y:S02]  /*0450*/  LDC.64 R22, c[0x0][0x388] ;  /* 0x0000e200ff167b82 */ /* 0x000e240000000a00 */
[----:B0-----:R-:W-:-:S03]  /*0460*/  IMAD.WIDE.U32 R22, R0, 0x2, R22 ;  /* 0x0000000200167825 */ /* 0x001fc600078e0016 */
[----:B------:R-:W-:-:S04]  /*0470*/  LEA R28, P1, R12, R22, 0x2 ;  /* 0x000000160c1c7211 */ /* 0x000fc800078210ff */
[----:B------:R-:W-:Y:S02]  /*0480*/  LEA.HI.X R29, R12, R23, R13, 0x2, P1 ;  /* 0x000000170c1d7211 */ /* 0x000fe400008f140d */
[----:B-1----:R-:W3:Y:S04]  /*0490*/  LDG.E R12, desc[UR6][R14.64] ;  /* 0x000000060e0c7981 */ /* 0x002ee8000c1e1900 */
[----:B------:R-:W4:Y:S04]  /*04a0*/  LDG.E R13, desc[UR6][R14.64+0x10] ;  /* 0x000010060e0d7981 */ /* 0x000f28000c1e1900 */
[----:B------:R-:W5:Y:S04]  /*04b0*/  LDG.E R20, desc[UR6][R28.64] ;  /* 0x000000061c147981 */ /* 0x000f68000c1e1900 */
[----:B------:R-:W2:Y:S04]  /*04c0*/  LDG.E R14, desc[UR6][R26.64] ;  /* 0x000000061a0e7981 */ /* 0x000ea8000c1e1900 */
[----:B------:R0:W5:Y:S02]  /*04d0*/  LDG.E R15, desc[UR6][R26.64+0x10] ;  /* 0x000010061a0f7981 */ /* 0x000164000c1e1900 */
[----:B0-----:R-:W-:-:S02]  /*04e0*/  IMAD.WIDE.U32 R26, R21, 0x10, R28 ;  /* 0x00000010151a7825 */ /* 0x001fc400078e001c */
[----:B------:R-:W5:Y:S04]  /*04f0*/  LDG.E R21, desc[UR6][R28.64+0x10] ;  /* 0x000010061c157981 */ /* 0x000f68000c1e1900 */
[----:B------:R-:W5:Y:S04]  /*0500*/  LDG.E R22, desc[UR6][R26.64] ;  /* 0x000000061a167981 */ /* 0x000f68000c1e1900 */
[----:B------:R-:W5:Y:S01]  /*0510*/  LDG.E R23, desc[UR6][R26.64+0x10] ;  /* 0x000010061a177981 */ /* 0x000f62000c1e1900 */
[----:B------:R-:W-:Y:S05]  /*0520*/  WARPSYNC.ALL ;  /* 0x0000000000007948 */ /* 0x000fea0003800000 */
[----:B---3--:R-:W-:Y:S04]  /*0530*/  MOVM.16.MT88 R12, R12 ;  /* 0x000000000c0c723a */ /* 0x008fe80000000000 */
[----:B----4-:R-:W-:Y:S04]  /*0540*/  MOVM.16.MT88 R13, R13 ;  /* 0x000000000d0d723a */ /* 0x010fe80000000000 */
[----:B--2---:R-:W-:Y:S04]  /*0550*/  MOVM.16.MT88 R14, R14 ;  /* 0x000000000e0e723a */ /* 0x004fe80000000000 */
[----:B-----5:R-:W0:Y:S02]  /*0560*/  MOVM.16.MT88 R15, R15 ;  /* 0x000000000f0f723a */ /* 0x020e240000000000 */
[C---:B0-----:R-:W-:Y:S08]  /*0570*/  HMMA.16816.F32 R4, R12.reuse, R20, R4 ;  /* 0x000000140c04723c */ /* 0x041ff00000001804 */
[----:B------:R-:W-:-:S15]  /*0580*/  HMMA.16816.F32 R8, R12, R22, R8 ;  /* 0x000000160c08723c */ /* 0x000fde0000001808 */
[----:B------:R-:W-:-:S05]  /*0590*/  NOP ;  /* 0x0000000000007918 */ /* 0x000fca0000000000 */
.L_x_3:
[----:B------:R-:W4:Y:S02]  /*05a0*/  LDC.64 R22, c[0x0][0x388] ;  /* 0x0000e200ff167b82 */ /* 0x000f240000000a00 */
[----:B----4-:R-:W-:Y:S01]  /*05b0*/  IMAD.WIDE.U32 R22, R0, 0x2, R22 ;  /* 0x0000000200167825 */ /* 0x010fe200078e0016 */
[----:B------:R-:W-:Y:S06]  /*05c0*/  @!P0 BRA `(.L_x_4) ;  /* 0x0000000000948947 */ /* 0x000fec0003800000 */
[----:B------:R-:W4:Y:S01]  /*05d0*/  S2R R20, SR_LANEID ;  /* 0x0000000000147919 */ /* 0x000f220000000000 */
[----:B------:R-:W5:Y:S01]  /*05e0*/  LDC R29, c[0x0][0x398] ;  /* 0x0000e600ff1d7b82 */ /* 0x000f620000000800 */
[----:B------:R-:W-:Y:S02]  /*05f0*/  IMAD.SHL.U32 R12, R25, 0x10, RZ ;  /* 0x00000010190c7824 */ /* 0x000fe400078e00ff */
[----:B------:R-:W-:-:S03]  /*0600*/  IMAD.MOV.U32 R21, RZ, RZ, RZ ;  /* 0x000000ffff157224 */ /* 0x000fc600078e00ff */
[----:B------:R-:W-:-:S04]  /*0610*/  IADD3 R27, P1, PT, R12, R3, RZ ;  /* 0x000000030c1b7210 */ /* 0x000fc80007f3e0ff */
        /* <DEDUP_REMOVED lines=9> */
[----:B------:R-:W3:Y:S01]  /*06b0*/  LDC R27, c[0x0][0x3a0] ;  /* 0x0000e800ff1b7b82 */ /* 0x000ee20000000800 */
[----:B------:R-:W-:Y:S02]  /*06c0*/  IMAD.WIDE.U32 R28, R29, 0x10, R14 ;  /* 0x000000101d1c7825 */ /* 0x000fe400078e000e */
[----:B-1----:R-:W4:Y:S01]  /*06d0*/  LDG.E R12, desc[UR6][R14.64] ;  /* 0x000000060e0c7981 */ /* 0x002f22000c1e1900 */
[----:B---3--:R-:W-:-:S05]  /*06e0*/  SHF.R.U32.HI R13, RZ, 0x1, R27 ;  /* 0x00000001ff0d7819 */ /* 0x008fca000001161b */
[----:B------:R-:W-:Y:S02]  /*06f0*/  IMAD.WIDE.U32 R20, R26, R13, R20 ;  /* 0x0000000d1a147225 */ /* 0x000fe400078e0014 */
[----:B------:R-:W3:Y:S04]  /*0700*/  LDG.E R13, desc[UR6][R14.64+0x10] ;  /* 0x000010060e0d7981 */ /* 0x000ee8000c1e1900 */
[----:B------:R-:W5:Y:S04]  /*0710*/  LDG.E R14, desc[UR6][R28.64] ;  /* 0x000000061c0e7981 */ /* 0x000f68000c1e1900 */
[----:B------:R1:W2:Y:S02]  /*0720*/  LDG.E R15, desc[UR6][R28.64+0x10] ;  /* 0x000010061c0f7981 */ /* 0x0002a4000c1e1900 */
[----:B-1----:R-:W-:-:S04]  /*0730*/  LEA R28, P1, R20, R22, 0x2 ;  /* 0x00000016141c7211 */ /* 0x002fc800078210ff */
[----:B------:R-:W-:-:S05]  /*0740*/  LEA.HI.X R29, R20, R23, R21, 0x2, P1 ;  /* 0x00000017141d7211 */ /* 0x000fca00008f1415 */
[----:B------:R-:W2:Y:S04]  /*0750*/  LDG.E R20, desc[UR6][R28.64+0x20] ;  /* 0x000020061c147981 */ /* 0x000ea8000c1e1900 */
[----:B------:R-:W2:Y:S01]  /*0760*/  LDG.E R21, desc[UR6][R28.64+0x30] ;  /* 0x000030061c157981 */ /* 0x000ea2000c1e1900 */
[----:B------:R-:W-:Y:S05]  /*0770*/  WARPSYNC.ALL ;  /* 0x0000000000007948 */ /* 0x000fea0003800000 */
[----:B------:R-:W-:Y:S01]  /*0780*/  IMAD.WIDE.U32 R26, R27, 0x10, R28 ;  /* 0x000000101b1a7825 */ /* 0x000fe200078e001c */
[----:B----4-:R-:W-:Y:S04]  /*0790*/  MOVM.16.MT88 R12, R12 ;  /* 0x000000000c0c723a */ /* 0x010fe80000000000 */
[----:B---3--:R-:W-:Y:S04]  /*07a0*/  MOVM.16.MT88 R13, R13 ;  /* 0x000000000d0d723a */ /* 0x008fe80000000000 */
[----:B-----5:R-:W-:Y:S04]  /*07b0*/  MOVM.16.MT88 R14, R14 ;  /* 0x000000000e0e723a */ /* 0x020fe80000000000 */
[----:B--2---:R-:W1:Y:S02]  /*07c0*/  MOVM.16.MT88 R15, R15 ;  /* 0x000000000f0f723a */ /* 0x004e640000000000 */
[C---:B-1----:R-:W-:Y:S02]  /*07d0*/  HMMA.16816.F32 R4, R12.reuse, R20, R4 ;  /* 0x000000140c04723c */ /* 0x042fe40000001804 */
[----:B------:R-:W2:Y:S04]  /*07e0*/  LDG.E R20, desc[UR6][R26.64+0x20] ;  /* 0x000020061a147981 */ /* 0x000ea8000c1e1900 */
[----:B------:R-:W2:Y:S02]  /*07f0*/  LDG.E R21, desc[UR6][R26.64+0x30] ;  /* 0x000030061a157981 */ /* 0x000ea4000c1e1900 */
[----:B--2---:R-:W-:-:S15]  /*0800*/  HMMA.16816.F32 R8, R12, R20, R8 ;  /* 0x000000140c08723c */ /* 0x004fde0000001808 */
[----:B------:R-:W-:-:S05]  /*0810*/  NOP ;  /* 0x0000000000007918 */ /* 0x000fca0000000000 */
.L_x_4:
[----:B------:R-:W-:Y:S05]  /*0820*/  @!P0 BRA `(.L_x_5) ;  /* 0x0000000000948947 */ /* 0x000fea0003800000 */
        /* <DEDUP_REMOVED lines=37> */
.L_x_5:
[----:B------:R-:W-:Y:S05]  /*0a80*/  @!P0 BRA `(.L_x_6) ;  /* 0x0000000000948947 */ /* 0x000fea0003800000 */
[----:B------:R-:W4:Y:S01]  /*0a90*/  S2R R20, SR_LANEID ;  /* 0x0000000000147919 */ /* 0x000f220000000000 */
[----:B------:R-:W5:Y:S01]  /*0aa0*/  LDC R29, c[0x0][0x398] ;  /* 0x0000e600ff1d7b82 */ /* 0x000f620000000800 */
[----:B------:R-:W-:-:S07]  /*0ab0*/  IMAD.MOV.U32 R21, RZ, RZ, RZ ;  /* 0x000000ffff157224 */ /* 0x000fce00078e00ff */
[----:B------:R-:W0:Y:S01]  /*0ac0*/  LDC R15, c[0x0][0x3a0] ;  /* 0x0000e800ff0f7b82 */ /* 0x000e220000000800 */
[----:B-----5:R-:W-:Y:S02]  /*0ad0*/  SHF.R.U32.HI R12, RZ, 0x1, R29 ;  /* 0x00000001ff0c7819 */ /* 0x020fe4000001161d */
[----:B----4-:R-:W-:Y:S02]  /*0ae0*/  SHF.R.U32.HI R27, RZ, 0x2, R20 ;  /* 0x00000002ff1b7819 */ /* 0x010fe40000011614 */
[----:B------:R-:W-:Y:S02]  /*0af0*/  LOP3.LUT R20, R20, 0x3, RZ, 0xc0, !PT ;  /* 0x0000000314147812 */ /* 0x000fe400078ec0ff */
[----:B0-----:R-:W-:-:S03]  /*0b00*/  SHF.R.U32.HI R14, RZ, 0x1, R15 ;  /* 0x00000001ff0e7819 */ /* 0x001fc6000001160f */
[----:B------:R-:W-:-:S04]  /*0b10*/  IMAD.WIDE.U32 R12, R27, R12, R20 ;  /* 0x0000000c1b0c7225 */ /* 0x000fc800078e0014 */
[----:B------:R-:W-:-:S03]  /*0b20*/  IMAD.WIDE.U32 R20, R27, R14, R20 ;  /* 0x0000000e1b147225 */ /* 0x000fc600078e0014 */
[----:B------:R-:W-:-:S04]  /*0b30*/  LEA R22, P1, R20, R22, 0x2 ;  /* 0x0000001614167211 */ /* 0x000fc800078210ff */
[----:B------:R-:W-:Y:S01]  /*0b40*/  LEA.HI.X R23, R20, R23, R21, 0x2, P1 ;  /* 0x0000001714177211 */ /* 0x000fe200008f1415 */
[----:B------:R-:W-:-:S04]  /*0b50*/  IMAD.SHL.U32 R21, R25, 0x10, RZ ;  /* 0x0000001019157824 */ /* 0x000fc800078e00ff */
[----:B-1----:R-:W4:Y:S01]  /*0b60*/  LDG.E R20, desc[UR6][R22.64+0x60] ;  /* 0x0000600616147981 */ /* 0x002f22000c1e1900 */
[----:B------:R-:W-:-:S04]  /*0b70*/  IADD3 R21, P1, PT, R21, R18, RZ ;  /* 0x0000001215157210 */ /* 0x000fc80007f3e0ff */
[----:B------:R-:W-:Y:S02]  /*0b80*/  LEA.HI.X.SX32 R14, R18, RZ, 0x1, P1 ;  /* 0x000000ff120e7211 */ /* 0x000fe400008f0eff */
[----:B---3--:R-:W-:-:S04]  /*0b90*/  LEA R27, P1, R21, UR8, 0x1 ;  /* 0x00000008151b7c11 */ /* 0x008fc8000f8208ff */
[----:B------:R-:W-:Y:S02]  /*0ba0*/  LEA.HI.X R21, R21, UR9, R14, 0x1, P1 ;  /* 0x0000000915157c11 */ /* 0x000fe400088f0c0e */
[----:B------:R-:W-:-:S04]  /*0bb0*/  LEA R26, P1, R12, R27, 0x2 ;  /* 0x0000001b0c1a7211 */ /* 0x000fc800078210ff */
[----:B------:R-:W-:Y:S02]  /*0bc0*/  LEA.HI.X R27, R12, R21, R13, 0x2, P1 ;  /* 0x000000150c1b7211 */ /* 0x000fe400008f140d */
[----:B------:R-:W4:Y:S01]  /*0bd0*/  LDG.E R21, desc[UR6][R22.64+0x70] ;  /* 0x0000700616157981 */ /* 0x000f22000c1e1900 */
[----:B------:R-:W-:-:S03]  /*0be0*/  IMAD.WIDE.U32 R28, R29, 0x10, R26 ;  /* 0x000000101d1c7825 */ /* 0x000fc600078e001a */
[----:B------:R-:W3:Y:S04]  /*0bf0*/  LDG.E R12, desc[UR6][R26.64] ;  /* 0x000000061a0c7981 */ /* 0x000ee8000c1e1900 */
[----:B------:R0:W5:Y:S04]  /*0c00*/  LDG.E R13, desc[UR6][R26.64+0x10] ;  /* 0x000010061a0d7981 */ /* 0x000168000c1e1900 */
[----:B------:R-:W2:Y:S01]  /*0c10*/  LDG.E R14, desc[UR6][R28.64] ;  /* 0x000000061c0e7981 */ /* 0x000ea2000c1e1900 */
[----:B0-----:R-:W-:-:S03]  /*0c20*/  IMAD.WIDE.U32 R26, R15, 0x10, R22 ;  /* 0x000000100f1a7825 */ /* 0x001fc600078e0016 */
[----:B------:R-:W4:Y:S04]  /*0c30*/  LDG.E R15, desc[UR6][R28.64+0x10] ;  /* 0x000010061c0f7981 */ /* 0x000f28000c1e1900 */
[----:B------:R-:W4:Y:S04]  /*0c40*/  LDG.E R22, desc[UR6][R26.64+0x60] ;  /* 0x000060061a167981 */ /* 0x000f28000c1e1900 */
[----:B------:R-:W4:Y:S01]  /*0c50*/  LDG.E R23, desc[UR6][R26.64+0x70] ;  /* 0x000070061a177981 */ /* 0x000f22000c1e1900 */
[----:B------:R-:W-:Y:S05]  /*0c60*/  WARPSYNC.ALL ;  /* 0x0000000000007948 */ /* 0x000fea0003800000 */
[----:B---3--:R-:W-:Y:S04]  /*0c70*/  MOVM.16.MT88 R12, R12 ;  /* 0x000000000c0c723a */ /* 0x008fe80000000000 */
[----:B-----5:R-:W-:Y:S04]  /*0c80*/  MOVM.16.MT88 R13, R13 ;  /* 0x000000000d0d723a */ /* 0x020fe80000000000 */
[----:B--2---:R-:W-:Y:S04]  /*0c90*/  MOVM.16.MT88 R14, R14 ;  /* 0x000000000e0e723a */ /* 0x004fe80000000000 */
[----:B----4-:R-:W0:Y:S02]  /*0ca0*/  MOVM.16.MT88 R15, R15 ;  /* 0x000000000f0f723a */ /* 0x010e240000000000 */
[C---:B0-----:R-:W-:Y:S08]  /*0cb0*/  HMMA.16816.F32 R4, R12.reuse, R20, R4 ;  /* 0x000000140c04723c */ /* 0x041ff00000001804 */
[----:B------:R-:W-:-:S15]  /*0cc0*/  HMMA.16816.F32 R8, R12, R22, R8 ;  /* 0x000000160c08723c */ /* 0x000fde0000001808 */
[----:B------:R-:W-:-:S05]  /*0cd0*/  NOP ;  /* 0x0000000000007918 */ /* 0x000fca0000000000 */
.L_x_6:
[----:B------:R-:W-:Y:S01]  /*0ce0*/  IADD3 R17, PT, PT, R17, 0x4, RZ ;  /* 0x0000000411117810 */ /* 0x000fe20007ffe0ff */
[----:B0-----:R-:W-:Y:S02]  /*0cf0*/  IMAD.U32 R13, RZ, RZ, UR12 ;  /* 0x0000000cff0d7e24 */ /* 0x001fe4000f8e00ff */
[----:B------:R-:W-:Y:S01]  /*0d00*/  VIADD R19, R19, 0x40 ;  /* 0x0000004013137836 */ /* 0x000fe20000000000 */
[----:B------:R-:W-:Y:S01]  /*0d10*/  ISETP.NE.AND P1, PT, R17, RZ, PT ;  /* 0x000000ff1100720c */ /* 0x000fe20003f25270 */
[----:B------:R-:W-:Y:S02]  /*0d20*/  VIADD R0, R0, 0x40 ;  /* 0x0000004000007836 */ /* 0x000fe40000000000 */
[C---:B------:R-:W-:Y:S02]  /*0d30*/  IMAD R18, R13.reuse, 0x40, R18 ;  /* 0x000000400d127824 */ /* 0x040fe400078e0212 */
[C---:B------:R-:W-:Y:S02]  /*0d40*/  IMAD R2, R13.reuse, 0x40, R2 ;  /* 0x000000400d027824 */ /* 0x040fe400078e0202 */
[----:B------:R-:W-:-:S02]  /*0d50*/  IMAD R3, R13, 0x40, R3 ;  /* 0x000000400d037824 */ /* 0x000fc400078e0203 */
[----:B------:R-:W-:-:S04]  /*0d60*/  IMAD R16, R13, 0x40, R16 ;  /* 0x000000400d107824 */ /* 0x000fc800078e0210 */
[----:B------:R-:W-:Y:S05]  /*0d70*/  @P1 BRA `(.L_x_7) ;  /* 0xfffffff400681947 */ /* 0x000fea000383ffff */
[----:B-123--:R-:W-:Y:S05]  /*0d80*/  BSYNC.RECONVERGENT B0 ;  /* 0x0000000000007941 */ /* 0x00efea0003800200 */
.L_x_2:
[----:B------:R-:W0:Y:S01]  /*0d90*/  LDCU UR5, c[0x0][0x3a0] ;  /* 0x00007400ff0577ac */ /* 0x000e220008000800 */
[----:B------:R-:W-:Y:S01]  /*0da0*/  BSSY.RECONVERGENT B0, `(.L_x_1) ;  /* 0x000003a000007945 */ /* 0x000fe20003800200 */
[----:B0-----:R-:W-:-:S04]  /*0db0*/  UIADD3 UR4, UPT, UPT, UR5, -0x1, URZ ;  /* 0xffffffff05047890 */ /* 0x001fc8000fffe0ff */
[----:B------:R-:W-:-:S04]  /*0dc0*/  ULEA.HI UR4, UR4, 0x1, URZ, 0x1c ;  /* 0x0000000104047891 */ /* 0x000fc8000f8fe0ff */
[----:B------:R-:W-:-:S04]  /*0dd0*/  ULOP3.LUT UR4, UR4, 0x3, URZ, 0xc0, !UPT ;  /* 0x0000000304047892 */ /* 0x000fc8000f8ec0ff */
[----:B------:R-:W-:-:S09]  /*0de0*/  UISETP.NE.AND UP0, UPT, UR4, URZ, UPT ;  /* 0x000000ff0400728c */ /* 0x000fd2000bf05270 */
[----:B------:R-:W-:Y:S05]  /*0df0*/  BRA.U !UP0, `(.L_x_8) ;  /* 0x0000000108d07547 */ /* 0x000fea000b800000 */
[----:B------:R-:W-:Y:S01]  /*0e00*/  SHF.L.U32 R0, R24, 0x4, RZ ;  /* 0x0000000418007819 */ /* 0x000fe200000006ff */
[----:B------:R-:W-:Y:S01]  /*0e10*/  UIADD3 UR4, UPT, UPT, -UR4, URZ, URZ ;  /* 0x000000ff04047290 */ /* 0x000fe2000fffe1ff */
[----:B------:R-:W-:-:S03]  /*0e20*/  IMAD R2, R19, R13, RZ ;  /* 0x0000000d13027224 */ /* 0x000fc600078e02ff */
[----:B------:R-:W-:Y:S02]  /*0e30*/  IMAD R12, R0, UR5, RZ ;  /* 0x00000005000c7c24 */ /* 0x000fe4000f8e02ff */
[----:B------:R-:W-:Y:S02]  /*0e40*/  IMAD.U32 R0, RZ, RZ, UR4 ;  /* 0x00000004ff007e24 */ /* 0x000fe4000f8e00ff */
[----:B------:R-:W-:-:S07]  /*0e50*/  IMAD.IADD R19, R12, 0x1, R19 ;  /* 0x000000010c137824 */ /* 0x000fce00078e0213 */
.L_x_10:
[----:B------:R-:W-:Y:S05]  /*0e60*/  @!P0 BRA `(.L_x_9) ;  /* 0x00000000009c8947 */ /* 0x000fea0003800000 */
[----:B------:R-:W0:Y:S01]  /*0e70*/  S2R R16, SR_LANEID ;  /* 0x0000000000107919 */ /* 0x000e220000000000 */
[----:B------:R-:W3:Y:S01]  /*0e80*/  LDC R29, c[0x0][0x398] ;  /* 0x0000e600ff1d7b82 */ /* 0x000ee20000000800 */
[----:B------:R-:W-:Y:S02]  /*0e90*/  IMAD.SHL.U32 R27, R25, 0x10, RZ ;  /* 0x00000010191b7824 */ /* 0x000fe400078e00ff */
[----:B------:R-:W-:-:S03]  /*0ea0*/  IMAD.MOV.U32 R17, RZ, RZ, RZ ;  /* 0x000000ffff117224 */ /* 0x000fc600078e00ff */
[----:B------:R-:W-:Y:S02]  /*0eb0*/  IADD3 R27, P1, PT, R27, R2, RZ ;  /* 0x000000021b1b7210 */ /* 0x000fe40007f3e0ff */
[----:B------:R-:W4:Y:S02]  /*0ec0*/  LDC R23, c[0x0][0x3a0] ;  /* 0x0000e800ff177b82 */ /* 0x000f240000000800 */
[----:B------:R-:W-:Y:S02]  /*0ed0*/  LEA.HI.X.SX32 R14, R2, RZ, 0x1, P1 ;  /* 0x000000ff020e7211 */ /* 0x000fe400008f0eff */
[----:B--2---:R-:W-:-:S04]  /*0ee0*/  LEA R15, P1, R27, UR10, 0x1 ;  /* 0x0000000a1b0f7c11 */ /* 0x004fc8000f8208ff */
[----:B------:R-:W2:Y:S01]  /*0ef0*/  LDC.64 R20, c[0x0][0x388] ;  /* 0x0000e200ff147b82 */ /* 0x000ea20000000a00 */
[----:B------:R-:W-:Y:S02]  /*0f00*/  LEA.HI.X R27, R27, UR11, R14, 0x1, P1 ;  /* 0x0000000b1b1b7c11 */ /* 0x000fe400088f0c0e */
[----:B---3--:R-:W-:Y:S02]  /*0f10*/  SHF.R.U32.HI R12, RZ, 0x1, R29 ;  /* 0x00000001ff0c7819 */ /* 0x008fe4000001161d */
[----:B0-----:R-:W-:Y:S02]  /*0f20*/  SHF.R.U32.HI R3, RZ, 0x2, R16 ;  /* 0x00000002ff037819 */ /* 0x001fe40000011610 */
[----:B------:R-:W-:-:S05]  /*0f30*/  LOP3.LUT R16, R16, 0x3, RZ, 0xc0, !PT ;  /* 0x0000000310107812 */ /* 0x000fca00078ec0ff */
[----:B------:R-:W-:-:S03]  /*0f40*/  IMAD.WIDE.U32 R12, R3, R12, R16 ;  /* 0x0000000c030c7225 */ /* 0x000fc600078e0010 */
[----:B------:R-:W-:-:S04]  /*0f50*/  LEA R14, P1, R12, R15, 0x2 ;  /* 0x0000000f0c0e7211 */ /* 0x000fc800078210ff */
[----:B------:R-:W-:-:S03]  /*0f60*/  LEA.HI.X R15, R12, R27, R13, 0x2, P1 ;  /* 0x0000001b0c0f7211 */ /* 0x000fc600008f140d */
[----:B------:R-:W-:Y:S02]  /*0f70*/  IMAD.WIDE.U32 R28, R29, 0x10, R14 ;  /* 0x000000101d1c7825 */ /* 0x000fe400078e000e */
[----:B-1----:R-:W3:Y:S01]  /*0f80*/  LDG.E R12, desc[UR6][R14.64] ;  /* 0x000000060e0c7981 */ /* 0x002ee2000c1e1900 */
[----:B----4-:R-:W-:-:S03]  /*0f90*/  SHF.R.U32.HI R18, RZ, 0x1, R23 ;  /* 0x00000001ff127819 */ /* 0x010fc60000011617 */
[----:B------:R-:W4:Y:S01]  /*0fa0*/  LDG.E R13, desc[UR6][R14.64+0x10] ;  /* 0x000010060e0d7981 */ /* 0x000f22000c1e1900 */
[----:B--2---:R-:W-:-:S04]  /*0fb0*/  IMAD.WIDE.U32 R20, R19, 0x2, R20 ;  /* 0x0000000213147825 */ /* 0x004fc800078e0014 */
[----:B------:R-:W-:Y:S01]  /*0fc0*/  IMAD.WIDE.U32 R16, R3, R18, R16 ;  /* 0x0000001203107225 */ /* 0x000fe200078e0010 */
[----:B------:R-:W2:Y:S04]  /*0fd0*/  LDG.E R14, desc[UR6][R28.64] ;  /* 0x000000061c0e7981 */ /* 0x000ea8000c1e1900 */
[----:B------:R-:W5:Y:S01]  /*0fe0*/  LDG.E R15, desc[UR6][R28.64+0x10] ;  /* 0x000010061c0f7981 */ /* 0x000f62000c1e1900 */
[----:B------:R-:W-:-:S04]  /*0ff0*/  LEA R26, P1, R16, R20, 0x2 ;  /* 0x00000014101a7211 */ /* 0x000fc800078210ff */
[----:B------:R-:W-:-:S03]  /*1000*/  LEA.HI.X R27, R16, R21, R17, 0x2, P1 ;  /* 0x00000015101b7211 */ /* 0x000fc600008f1411 */
[----:B------:R-:W-:Y:S02]  /*1010*/  IMAD.WIDE.U32 R22, R23, 0x10, R26 ;  /* 0x0000001017167825 */ /* 0x000fe400078e001a */
[----:B------:R-:W5:Y:S04]  /*1020*/  LDG.E R16, desc[UR6][R26.64] ;  /* 0x000000061a107981 */ /* 0x000f68000c1e1900 */
        /* <DEDUP_REMOVED lines=11> */
.L_x_9:
[----:B------:R-:W0:Y:S01]  /*10e0*/  LDC R3, c[0x0][0x398] ;  /* 0x0000e600ff037b82 */ /* 0x000e220000000800 */
[----:B------:R-:W-:Y:S02]  /*10f0*/  VIADD R0, R0, 0x1 ;  /* 0x0000000100007836 */ /* 0x000fe40000000000 */
[----:B------:R-:W-:-:S03]  /*1100*/  VIADD R19, R19, 0x10 ;  /* 0x0000001013137836 */ /* 0x000fc60000000000 */
[----:B------:R-:W-:Y:S01]  /*1110*/  ISETP.NE.AND P1, PT, R0, RZ, PT ;  /* 0x000000ff0000720c */ /* 0x000fe20003f25270 */
[----:B0-----:R-:W-:-:S12]  /*1120*/  IMAD R2, R3, 0x10, R2 ;  /* 0x0000001003027824 */ /* 0x001fd800078e0202 */
[----:B------:R-:W-:Y:S05]  /*1130*/  @P1 BRA `(.L_x_10) ;  /* 0xfffffffc00481947 */ /* 0x000fea000383ffff */
.L_x_8:
[----:B-12---:R-:W-:Y:S05]  /*1140*/  BSYNC.RECONVERGENT B0 ;  /* 0x0000000000007941 */ /* 0x006fea0003800200 */
.L_x_1:
[----:B------:R-:W0:Y:S01]  /*1150*/  LDC.64 R16, c[0x0][0x398] ;  /* 0x0000e600ff107b82 */ /* 0x000e220000000a00 */
[----:B------:R-:W-:Y:S01]  /*1160*/  SHF.L.U32 R24, R24, 0x4, RZ ;  /* 0x0000000418187819 */ /* 0x000fe200000006ff */
[----:B------:R-:W-:-:S03]  /*1170*/  IMAD.SHL.U32 R25, R25, 0x10, RZ ;  /* 0x0000001019197824 */ /* 0x000fc600078e00ff */
[----:B0-----:R-:W-:-:S04]  /*1180*/  ISETP.GE.AND P0, PT, R24, R17, PT ;  /* 0x000000111800720c */ /* 0x001fc80003f06270 */
[----:B------:R-:W-:-:S13]  /*1190*/  ISETP.GE.OR P0, PT, R25, R16, P0 ;  /* 0x000000101900720c */ /* 0x000fda0000706670 */
[----:B-1----:R-:W-:Y:S05]  /*11a0*/  @P0 EXIT ;  /* 0x000000000000094d */ /* 0x002fea0003800000 */
[----:B------:R-:W0:Y:S01]  /*11b0*/  S2R R2, SR_LANEID ;  /* 0x0000000000027919 */ /* 0x000e220000000000 */
[----:B------:R-:W1:Y:S01]  /*11c0*/  LDCU.64 UR4, c[0x0][0x390] ;  /* 0x00007200ff0477ac */ /* 0x000e620008000a00 */
[----:B------:R-:W-:Y:S02]  /*11d0*/  IMAD R24, R24, R16, RZ ;  /* 0x0000001018187224 */ /* 0x000fe400078e02ff */
[----:B------:R-:W-:-:S03]  /*11e0*/  IMAD.MOV.U32 R3, RZ, RZ, RZ ;  /* 0x000000ffff037224 */ /* 0x000fc600078e00ff */
[----:B------:R-:W-:-:S05]  /*11f0*/  IADD3 R17, P0, PT, R24, R25, RZ ;  /* 0x0000001918117210 */ /* 0x000fca0007f1e0ff */
[----:B------:R-:W-:Y:S01]  /*1200*/  IMAD.X R0, RZ, RZ, RZ, P0 ;  /* 0x000000ffff007224 */ /* 0x000fe200000e06ff */
[----:B-1----:R-:W-:-:S04]  /*1210*/  LEA R15, P0, R17, UR4, 0x2 ;  /* 0x00000004110f7c11 */ /* 0x002fc8000f8010ff */
[----:B------:R-:W-:Y:S01]  /*1220*/  LEA.HI.X R17, R17, UR5, R0, 0x2, P0 ;  /* 0x0000000511117c11 */ /* 0x000fe200080f1400 */
[----:B0-----:R-:W-:Y:S01]  /*1230*/  IMAD.SHL.U32 R13, R2, 0x2, RZ ;  /* 0x00000002020d7824 */ /* 0x001fe200078e00ff */
[----:B------:R-:W-:-:S04]  /*1240*/  SHF.R.U32.HI R2, RZ, 0x2, R2 ;  /* 0x00000002ff027819 */ /* 0x000fc80000011602 */
[----:B------:R-:W-:-:S05]  /*1250*/  LOP3.LUT R13, R13, 0x6, RZ, 0xe2, !PT ;  /* 0x000000060d0d7812 */ /* 0x000fca00078ee2ff */
[----:B------:R-:W-:-:S04]  /*1260*/  IMAD.WIDE.U32 R2, R13, R16, R2 ;  /* 0x000000100d027225 */ /* 0x000fc800078e0002 */
[----:B------:R-:W-:Y:S01]  /*1270*/  IMAD.WIDE.U32 R12, R16, 0x4, RZ ;  /* 0x00000004100c7825 */ /* 0x000fe200078e00ff */
[----:B------:R-:W-:-:S04]  /*1280*/  LEA R14, P0, R2, R15, 0x2 ;  /* 0x0000000f020e7211 */ /* 0x000fc800078010ff */
[----:B------:R-:W-:Y:S01]  /*1290*/  LEA.HI.X R15, R2, R17, R3, 0x2, P0 ;  /* 0x00000011020f7211 */ /* 0x000fe200000f1403 */
[----:B------:R-:W-:Y:S01]  /*12a0*/  IMAD.WIDE.U32 R18, R16, 0x20, R12 ;  /* 0x0000002010127825 */ /* 0x000fe200078e000c */
[----:B------:R-:W-:-:S03]  /*12b0*/  IADD3 R12, P0, PT, R12, R14, RZ ;  /* 0x0000000e0c0c7210 */ /* 0x000fc60007f1e0ff */
[----:B------:R-:W-:Y:S01]  /*12c0*/  IMAD.WIDE.U32 R16, R16, 0x20, R14 ;  /* 0x0000002010107825 */ /* 0x000fe200078e000e */
[----:B------:R-:W-:Y:S01]  /*12d0*/  IADD3 R2, P1, PT, R18, R14, RZ ;  /* 0x0000000e12027210 */ /* 0x000fe20007f3e0ff */
[----:B------:R-:W2:Y:S02]  /*12e0*/  LDG.E R21, desc[UR6][R14.64] ;  /* 0x000000060e157981 */ /* 0x000ea4000c1e1900 */
[--C-:B------:R-:W-:Y:S02]  /*12f0*/  IMAD.X R13, R13, 0x1, R15.reuse, P0 ;  /* 0x000000010d0d7824 */ /* 0x100fe400000e060f */
[----:B------:R-:W-:Y:S01]  /*1300*/  IMAD.X R3, R19, 0x1, R15, P1 ;  /* 0x0000000113037824 */ /* 0x000fe200008e060f */
[----:B------:R-:W3:Y:S04]  /*1310*/  LDG.E R23, desc[UR6][R14.64+0x20] ;  /* 0x000020060e177981 */ /* 0x000ee8000c1e1900 */
[----:B------:R-:W4:Y:S04]  /*1320*/  LDG.E R22, desc[UR6][R12.64] ;  /* 0x000000060c167981 */ /* 0x000f28000c1e1900 */
[----:B------:R-:W5:Y:S04]  /*1330*/  LDG.E R24, desc[UR6][R12.64+0x20] ;  /* 0x000020060c187981 */ /* 0x000f68000c1e1900 */
[----:B------:R-:W5:Y:S04]  /*1340*/  LDG.E R20, desc[UR6][R16.64] ;  /* 0x0000000610147981 */ /* 0x000f68000c1e1900 */
[----:B------:R-:W5:Y:S04]  /*1350*/  LDG.E R0, desc[UR6][R2.64] ;  /* 0x0000000602007981 */ /* 0x000f68000c1e1900 */
[----:B------:R-:W5:Y:S04]  /*1360*/  LDG.E R19, desc[UR6][R16.64+0x20] ;  /* 0x0000200610137981 */ /* 0x000f68000c1e1900 */
[----:B------:R-:W5:Y:S01]  /*1370*/  LDG.E R18, desc[UR6][R2.64+0x20] ;  /* 0x0000200602127981 */ /* 0x000f62000c1e1900 */
[----:B------:R-:W-:Y:S05]  /*1380*/  WARPSYNC.ALL ;  /* 0x0000000000007948 */ /* 0x000fea0003800000 */
[----:B------:R-:W2:Y:S01]  /*1390*/  LDCU UR4, c[0x0][0x3a8] ;  /* 0x00007500ff0477ac */ /* 0x000ea20008000800 */
[----:B------:R-:W0:Y:S01]  /*13a0*/  LDCU UR5, c[0x0][0x3a4] ;  /* 0x00007480ff0577ac */ /* 0x000e220008000800 */
[----:B--2---:R-:W-:Y:S01]  /*13b0*/  FMUL R21, R21, UR4 ;  /* 0x0000000415157c20 */ /* 0x004fe20008400000 */
[----:B---3--:R-:W-:-:S03]  /*13c0*/  FMUL R23, R23, UR4 ;  /* 0x0000000417177c20 */ /* 0x008fc60008400000 */
[----:B0-----:R-:W-:Y:S01]  /*13d0*/  FFMA R21, R4, UR5, R21 ;  /* 0x0000000504157c23 */ /* 0x001fe20008000015 */
[----:B----4-:R-:W-:Y:S01]  /*13e0*/  FMUL R22, R22, UR4 ;  /* 0x0000000416167c20 */ /* 0x010fe20008400000 */
[----:B------:R-:W-:Y:S01]  /*13f0*/  FFMA R23, R6, UR5, R23 ;  /* 0x0000000506177c23 */ /* 0x000fe20008000017 */
[----:B-----5:R-:W-:Y:S02]  /*1400*/  FMUL R24, R24, UR4 ;  /* 0x0000000418187c20 */ /* 0x020fe40008400000 */
[----:B------:R-:W-:Y:S01]  /*1410*/  FFMA R5, R5, UR5, R22 ;  /* 0x0000000505057c23 */ /* 0x000fe20008000016 */
[----:B------:R-:W-:Y:S01]  /*1420*/  FMUL R25, R20, UR4 ;  /* 0x0000000414197c20 */ /* 0x000fe20008400000 */
[----:B------:R-:W-:Y:S01]  /*1430*/  FFMA R7, R7, UR5, R24 ;  /* 0x0000000507077c23 */ /* 0x000fe20008000018 */
[----:B------:R-:W-:Y:S02]  /*1440*/  FMUL R0, R0, UR4 ;  /* 0x0000000400007c20 */ /* 0x000fe40008400000 */
[----:B------:R-:W-:Y:S01]  /*1450*/  FFMA R25, R8, UR5, R25 ;  /* 0x0000000508197c23 */ /* 0x000fe20008000019 */
[----:B------:R-:W-:Y:S01]  /*1460*/  FMUL R19, R19, UR4 ;  /* 0x0000000413137c20 */ /* 0x000fe20008400000 */
[----:B------:R-:W-:Y:S01]  /*1470*/  FFMA R9, R9, UR5, R0 ;  /* 0x0000000509097c23 */ /* 0x000fe20008000000 */
[----:B------:R-:W-:Y:S01]  /*1480*/  STG.E desc[UR6][R14.64], R21 ;  /* 0x000000150e007986 */ /* 0x000fe2000c101906 */
[----:B------:R-:W-:Y:S01]  /*1490*/  FMUL R18, R18, UR4 ;  /* 0x0000000412127c20 */ /* 0x000fe20008400000 */
[----:B------:R-:W-:-:S02]  /*14a0*/  FFMA R19, R10, UR5, R19 ;  /* 0x000000050a137c23 */ /* 0x000fc40008000013 */
[----:B------:R-:W-:Y:S01]  /*14b0*/  STG.E desc[UR6][R12.64], R5 ;  /* 0x000000050c007986 */ /* 0x000fe2000c101906 */
[----:B------:R-:W-:-:S03]  /*14c0*/  FFMA R11, R11, UR5, R18 ;  /* 0x000000050b0b7c23 */ /* 0x000fc60008000012 */
[----:B------:R-:W-:Y:S04]  /*14d0*/  STG.E desc[UR6][R14.64+0x20], R23 ;  /* 0x000020170e007986 */ /* 0x000fe8000c101906 */
[----:B------:R-:W-:Y:S04]  /*14e0*/  STG.E desc[UR6][R12.64+0x20], R7 ;  /* 0x000020070c007986 */ /* 0x000fe8000c101906 */
[----:B------:R-:W-:Y:S04]  /*14f0*/  STG.E desc[UR6][R16.64], R25 ;  /* 0x0000001910007986 */ /* 0x000fe8000c101906 */
[----:B------:R-:W-:Y:S04]  /*1500*/  STG.E desc[UR6][R2.64], R9 ;  /* 0x0000000902007986 */ /* 0x000fe8000c101906 */
[----:B------:R-:W-:Y:S04]  /*1510*/  STG.E desc[UR6][R16.64+0x20], R19 ;  /* 0x0000201310007986 */ /* 0x000fe8000c101906 */
[----:B------:R-:W-:Y:S01]  /*1520*/  STG.E desc[UR6][R2.64+0x20], R11 ;  /* 0x0000200b02007986 */ /* 0x000fe2000c101906 */
[----:B------:R-:W-:Y:S05]  /*1530*/  EXIT ;  /* 0x000000000000794d */ /* 0x000fea0003800000 */
.L_x_11:
        /* <DEDUP_REMOVED lines=12> */
.L_x_20:


//--------------------- .text._Z10sp_exampleP6__halfS0_Pfiiiff --------------------------
	.section	.text._Z10sp_exampleP6__halfS0_Pfiiiff,"ax",@progbits
	.align	128
        .global         _Z10sp_exampleP6__halfS0_Pfiiiff
        .type           _Z10sp_exampleP6__halfS0_Pfiiiff,@function
        .size           _Z10sp_exampleP6__halfS0_Pfiiiff,(.L_x_21 - _Z10sp_exampleP6__halfS0_Pfiiiff)
        .other          _Z10sp_exampleP6__halfS0_Pfiiiff,@"STO_CUDA_ENTRY STV_DEFAULT"
_Z10sp_exampleP6__halfS0_Pfiiiff:
.text._Z10sp_exampleP6__halfS0_Pfiiiff:
[----:B------:R-:W-:Y:S01]  /*0000*/  LDC R1, c[0x0][0x37c] ;  /* 0x0000df00ff017b82 */ /* 0x000fe20000000800 */
[----:B------:R-:W0:Y:S07]  /*0010*/  S2R R5, SR_TID.X ;  /* 0x0000000000057919 */ /* 0x000e2e0000002100 */
[----:B------:R-:W1:Y:S01]  /*0020*/  LDC R3, c[0x0][0x364] ;  /* 0x0000d900ff037b82 */ /* 0x000e620000000800 */
[----:B------:R-:W1:Y:S07]  /*0030*/  S2R R2, SR_TID.Y ;  /* 0x0000000000027919 */ /* 0x000e6e0000002200 */
[----:B------:R-:W0:Y:S08]  /*0040*/  S2UR UR5, SR_CTAID.X ;  /* 0x00000000000579c3 */ /* 0x000e300000002500 */
[----:B------:R-:W0:Y:S08]  /*0050*/  LDC R0, c[0x0][0x360] ;  /* 0x0000d800ff007b82 */ /* 0x000e300000000800 */
[----:B------:R-:W1:Y:S08]  /*0060*/  S2UR UR4, SR_CTAID.Y ;  /* 0x00000000000479c3 */ /* 0x000e700000002600 */
[----:B------:R-:W2:Y:S01]  /*0070*/  LDC.64 R12, c[0x0][0x398] ;  /* 0x0000e600ff0c7b82 */ /* 0x000ea20000000a00 */
[----:B0-----:R-:W-:-:S02]  /*0080*/  IMAD R0, R0, UR5, R5 ;  /* 0x0000000500007c24 */ /* 0x001fc4000f8e0205 */
[----:B-1----:R-:W-:-:S03]  /*0090*/  IMAD R3, R3, UR4, R2 ;  /* 0x0000000403037c24 */ /* 0x002fc6000f8e0202 */
[----:B--2---:R-:W-:-:S04]  /*00a0*/  ISETP.GE.AND P0, PT, R0, R13, PT ;  /* 0x0000000d0000720c */ /* 0x004fc80003f06270 */
[----:B------:R-:W-:-:S13]  /*00b0*/  ISETP.GE.OR P0, PT, R3, R12, P0 ;  /* 0x0000000c0300720c */ /* 0x000fda0000706670 */
[----:B------:R-:W-:Y:S05]  /*00c0*/  @P0 EXIT ;  /* 0x000000000000094d */ /* 0x000fea0003800000 */
[----:B------:R-:W-:-:S04]  /*00d0*/  ISETP.GE.AND P0, PT, R0, 0x70, PT ;  /* 0x000000700000780c */ /* 0x000fc80003f06270 */
[----:B------:R-:W-:-:S13]  /*00e0*/  ISETP.LT.U32.OR P0, PT, R3, 0x70, !P0 ;  /* 0x000000700300780c */ /* 0x000fda0004701470 */
[----:B------:R-:W-:Y:S05]  /*00f0*/  @P0 EXIT ;  /* 0x000000000000094d */ /* 0x000fea0003800000 */
[----:B------:R-:W0:Y:S01]  /*0100*/  LDCU UR5, c[0x0][0x3a0] ;  /* 0x00007400ff0577ac */ /* 0x000e220008000800 */
[----:B------:R-:W-:Y:S01]  /*0110*/  PRMT R27, RZ, 0x7610, R27 ;  /* 0x00007610ff1b7816 */ /* 0x000fe2000000001b */
[----:B------:R-:W1:Y:S01]  /*0120*/  LDCU.64 UR8, c[0x0][0x358] ;  /* 0x00006b00ff0877ac */ /* 0x000e620008000a00 */
[----:B0-----:R-:W-:-:S09]  /*0130*/  UISETP.GE.AND UP0, UPT, UR5, 0x1, UPT ;  /* 0x000000010500788c */ /* 0x001fd2000bf06270 */
[----:B-1----:R-:W-:Y:S05]  /*0140*/  BRA.U !UP0, `(.L_x_12) ;  /* 0x0000000d08d87547 */ /* 0x002fea000b800000 */
[----:B------:R-:W0:Y:S01]  /*0150*/  LDC R5, c[0x0][0x3a8] ;  /* 0x0000ea00ff057b82 */ /* 0x000e220000000800 */
[----:B------:R-:W0:Y:S01]  /*0160*/  LDCU UR7, c[0x0][0x3a4] ;  /* 0x00007480ff0777ac */ /* 0x000e220008000800 */
[----:B------:R-:W-:Y:S01]  /*0170*/  IMAD R4, R3, UR5, RZ ;  /* 0x0000000503047c24 */ /* 0x000fe2000f8e02ff */
[----:B------:R-:W-:Y:S02]  /*0180*/  UISETP.GE.U32.AND UP1, UPT, UR5, 0x10, UPT ;  /* 0x000000100500788c */ /* 0x000fe4000bf26070 */
[----:B------:R-:W-:Y:S01]  /*0190*/  ULOP3.LUT UR6, UR5, 0xf, URZ, 0xc0, !UPT ;  /* 0x0000000f05067892 */ /* 0x000fe2000f8ec0ff */
[----:B------:R-:W-:-:S03]  /*01a0*/  UMOV UR4, URZ ;  /* 0x000000ff00047c82 */ /* 0x000fc60008000000 */
[----:B------:R-:W-:Y:S01]  /*01b0*/  UISETP.NE.AND UP0, UPT, UR6, URZ, UPT ;  /* 0x000000ff0600728c */ /* 0x000fe2000bf05270 */
[----:B0-----:R-:W-:Y:S02]  /*01c0*/  F2FP.F16.F32.PACK_AB R5, R5, UR7 ;  /* 0x0000000705057c3e */ /* 0x001fe400080000ff */
[----:B------:R-:W-:Y:S08]  /*01d0*/  BRA.U !UP1, `(.L_x_13) ;  /* 0x0000000509b87547 */ /* 0x000ff0000b800000 */
[----:B------:R-:W0:Y:S01]  /*01e0*/  LDC.64 R6, c[0x0][0x380] ;  /* 0x0000e000ff067b82 */ /* 0x000e220000000a00 */
[----:B------:R-:W-:Y:S01]  /*01f0*/  ULOP3.LUT UR4, UR5, 0x7ffffff0, URZ, 0xc0, !UPT ;  /* 0x7ffffff005047892 */ /* 0x000fe2000f8ec0ff */
[----:B------:R-:W-:-:S03]  /*0200*/  MOV R2, R0 ;  /* 0x0000000000027202 */ /* 0x000fc60000000f00 */
[----:B------:R-:W-:Y:S01]  /*0210*/  UIADD3 UR7, UPT, UPT, -UR4, URZ, URZ ;  /* 0x000000ff04077290 */ /* 0x000fe2000fffe1ff */
[----:B0-----:R-:W-:-:S03]  /*0220*/  IMAD.WIDE.U32 R6, R4, 0x2, R6 ;  /* 0x0000000204067825 */ /* 0x001fc600078e0006 */
[----:B------:R-:W-:-:S04]  /*0230*/  IADD3 R14, P0, PT, R6, 0x10, RZ ;  /* 0x00000010060e7810 */ /* 0x000fc80007f1e0ff */
[----:B------:R-:W-:-:S09]  /*0240*/  IADD3.X R15, PT, PT, RZ, R7, RZ, P0, !PT ;  /* 0x00000007ff0f7210 */ /* 0x000fd200007fe4ff */
.L_x_14:
[----:B------:R-:W0:Y:S01]  /*0250*/  LDC.64 R6, c[0x0][0x388] ;  /* 0x0000e200ff067b82 */ /* 0x000e220000000a00 */
[----:B------:R-:W2:Y:S04]  /*0260*/  LDG.E.U16 R17, desc[UR8][R14.64+-0x10] ;  /* 0xfffff0080e117981 */ /* 0x000ea8000c1e1500 */
[----:B------:R-:W3:Y:S04]  /*0270*/  LDG.E.U16 R16, desc[UR8][R14.64+-0xe] ;  /* 0xfffff2080e107981 */ /* 0x000ee8000c1e1500 */
[----:B------:R-:W4:Y:S04]  /*0280*/  LDG.E.U16 R19, desc[UR8][R14.64+-0xc] ;  /* 0xfffff4080e137981 */ /* 0x000f28000c1e1500 */
[----:B------:R-:W5:Y:S01]  /*0290*/  LDG.E.U16 R20, desc[UR8][R14.64+-0xa] ;  /* 0xfffff6080e147981 */ /* 0x000f62000c1e1500 */
[----:B0-----:R-:W-:-:S05]  /*02a0*/  IMAD.WIDE R6, R2, 0x2, R6 ;  /* 0x0000000202067825 */ /* 0x001fca00078e0206 */
[----:B------:R-:W2:Y:S01]  /*02b0*/  LDG.E.U16 R22, desc[UR8][R6.64] ;  /* 0x0000000806167981 */ /* 0x000ea2000c1e1500 */
[----:B------:R-:W-:-:S05]  /*02c0*/  IMAD.WIDE R8, R13, 0x2, R6 ;  /* 0x000000020d087825 */ /* 0x000fca00078e0206 */
[----:B------:R-:W3:Y:S01]  /*02d0*/  LDG.E.U16 R26, desc[UR8][R8.64] ;  /* 0x00000008081a7981 */ /* 0x000ee2000c1e1500 */
[----:B------:R-:W-:-:S03]  /*02e0*/  IMAD.WIDE R10, R13, 0x2, R8 ;  /* 0x000000020d0a7825 */ /* 0x000fc600078e0208 */
[----:B------:R-:W5:Y:S04]  /*02f0*/  LDG.E.U16 R7, desc[UR8][R14.64+-0x8] ;  /* 0xfffff8080e077981 */ /* 0x000f68000c1e1500 */
[----:B------:R0:W4:Y:S04]  /*0300*/  LDG.E.U16 R21, desc[UR8][R10.64] ;  /* 0x000000080a157981 */ /* 0x000128000c1e1500 */
[----:B------:R-:W5:Y:S01]  /*0310*/  LDG.E.U16 R9, desc[UR8][R14.64+-0x6] ;  /* 0xfffffa080e097981 */ /* 0x000f62000c1e1500 */
[----:B0-----:R-:W-:-:S05]  /*0320*/  IMAD.WIDE R10, R13, 0x2, R10 ;  /* 0x000000020d0a7825 */ /* 0x001fca00078e020a */
[----:B------:R-:W5:Y:S01]  /*0330*/  LDG.E.U16 R18, desc[UR8][R10.64] ;  /* 0x000000080a127981 */ /* 0x000f62000c1e1500 */
[----:B------:R-:W-:-:S05]  /*0340*/  IMAD.WIDE R28, R13, 0x2, R10 ;  /* 0x000000020d1c7825 */ /* 0x000fca00078e020a */
[----:B------:R0:W5:Y:S01]  /*0350*/  LDG.E.U16 R6, desc[UR8][R28.64] ;  /* 0x000000081c067981 */ /* 0x000162000c1e1500 */
[----:B------:R-:W-:-:S03]  /*0360*/  IMAD.WIDE R24, R13, 0x2, R28 ;  /* 0x000000020d187825 */ /* 0x000fc600078e021c */
[----:B------:R-:W5:Y:S04]  /*0370*/  LDG.E.U16 R11, desc[UR8][R14.64+-0x4] ;  /* 0xfffffc080e0b7981 */ /* 0x000f68000c1e1500 */
[----:B------:R1:W5:Y:S01]  /*0380*/  LDG.E.U16 R8, desc[UR8][R24.64] ;  /* 0x0000000818087981 */ /* 0x000362000c1e1500 */
[----:B0-----:R-:W-:-:S05]  /*0390*/  IMAD.WIDE R28, R13, 0x2, R24 ;  /* 0x000000020d1c7825 */ /* 0x001fca00078e0218 */
[----:B------:R0:W5:Y:S01]  /*03a0*/  LDG.E.U16 R10, desc[UR8][R28.64] ;  /* 0x000000081c0a7981 */ /* 0x000162000c1e1500 */
[----:B-1----:R-:W-:-:S04]  /*03b0*/  IMAD.WIDE R24, R13, 0x2, R28 ;  /* 0x000000020d187825 */ /* 0x002fc800078e021c */
[----:B0-----:R-:W-:-:S04]  /*03c0*/  IMAD.WIDE R28, R13, 0x2, R24 ;  /* 0x000000020d1c7825 */ /* 0x001fc800078e0218 */
[C---:B--2---:R-:W-:Y:S02]  /*03d0*/  HMUL2 R23, R5.reuse.H1_H1, R22.H0_H0 ;  /* 0x2000001605177232 */ /* 0x044fe40000000c00 */
[----:B------:R0:W2:Y:S02]  /*03e0*/  LDG.E.U16 R22, desc[UR8][R24.64] ;  /* 0x0000000818167981 */ /* 0x0000a4000c1e1500 */
[C---:B------:R-:W-:Y:S02]  /*03f0*/  HFMA2 R17, R5.reuse.H0_H0, R17.H0_H0, R23.H0_H0 ;  /* 0x2000001105117231 */ /* 0x040fe40000040817 */
[----:B---3--:R-:W-:Y:S01]  /*0400*/  HMUL2 R26, R5.H1_H1, R26.H0_H0 ;  /* 0x2000001a051a7232 */ /* 0x008fe20000000c00 */
[----:B------:R-:W3:Y:S04]  /*0410*/  LDG.E.U16 R23, desc[UR8][R14.64+-0x2] ;  /* 0xfffffe080e177981 */ /* 0x000ee8000c1e1500 */
[----:B------:R1:W3:Y:S01]  /*0420*/  LDG.E.U16 R24, desc[UR8][R28.64] ;  /* 0x000000081c187981 */ /* 0x0002e2000c1e1500 */
[----:B------:R-:W-:-:S02]  /*0430*/  HADD2 R27, R27.H0_H0, R17.H0_H0 ;  /* 0x200000111b1b7230 */ /* 0x000fc40000000800 */
[----:B0-----:R-:W-:Y:S02]  /*0440*/  HFMA2 R25, R5.H0_H0, R16.H0_H0, R26.H0_H0 ;  /* 0x2000001005197231 */ /* 0x001fe4000004081a */
[----:B-1----:R-:W-:-:S05]  /*0450*/  IMAD.WIDE R28, R13, 0x2, R28 ;  /* 0x000000020d1c7825 */ /* 0x002fca00078e021c */
[----:B------:R-:W3:Y:S01]  /*0460*/  LDG.E.U16 R26, desc[UR8][R28.64] ;  /* 0x000000081c1a7981 */ /* 0x000ee2000c1e1500 */
[----:B------:R-:W-:-:S04]  /*0470*/  IMAD.WIDE R16, R13, 0x2, R28 ;  /* 0x000000020d107825 */ /* 0x000fc800078e021c */
[----:B----4-:R-:W-:Y:S02]  /*0480*/  HMUL2 R21, R5.H1_H1, R21.H0_H0 ;  /* 0x2000001505157232 */ /* 0x010fe40000000c00 */
[----:B------:R-:W-:Y:S01]  /*0490*/  HADD2 R27, R27.H0_H0, R25.H0_H0 ;  /* 0x200000191b1b7230 */ /* 0x000fe20000000800 */
[----:B------:R0:W4:Y:S01]  /*04a0*/  LDG.E.U16 R28, desc[UR8][R16.64] ;  /* 0x00000008101c7981 */ /* 0x000122000c1e1500 */
[----:B------:R-:W-:Y:S02]  /*04b0*/  HFMA2 R19, R5.H0_H0, R19.H0_H0, R21.H0_H0 ;  /* 0x2000001305137231 */ /* 0x000fe40000040815 */
[----:B0-----:R-:W-:-:S04]  /*04c0*/  IMAD.WIDE R16, R13, 0x2, R16 ;  /* 0x000000020d107825 */ /* 0x001fc800078e0210 */
[----:B-----5:R-:W-:Y:S01]  /*04d0*/  HMUL2 R21, R5.H1_H1, R18.H0_H0 ;  /* 0x2000001205157232 */ /* 0x020fe20000000c00 */
[----:B------:R0:W5:Y:S01]  /*04e0*/  LDG.E.U16 R25, desc[UR8][R16.64] ;  /* 0x0000000810197981 */ /* 0x000162000c1e1500 */
[----:B------:R-:W-:Y:S02]  /*04f0*/  HADD2 R27, R27.H0_H0, R19.H0_H0 ;  /* 0x200000131b1b7230 */ /* 0x000fe40000000800 */
[----:B0-----:R-:W-:-:S05]  /*0500*/  IMAD.WIDE R16, R13, 0x2, R16 ;  /* 0x000000020d107825 */ /* 0x001fca00078e0210 */
[----:B------:R0:W5:Y:S01]  /*0510*/  LDG.E.U16 R29, desc[UR8][R16.64] ;  /* 0x00000008101d7981 */ /* 0x000162000c1e1500 */
[----:B------:R-:W-:-:S04]  /*0520*/  IMAD.WIDE R18, R13, 0x2, R16 ;  /* 0x000000020d127825 */ /* 0x000fc800078e0210 */
[----:B0-----:R-:W-:Y:S01]  /*0530*/  HFMA2 R17, R5.H0_H0, R20.H0_H0, R21.H0_H0 ;  /* 0x2000001405117231 */ /* 0x001fe20000040815 */
[----:B------:R0:W5:Y:S03]  /*0540*/  LDG.E.U16 R16, desc[UR8][R18.64] ;  /* 0x0000000812107981 */ /* 0x000166000c1e1500 */
[----:B------:R-:W-:Y:S02]  /*0550*/  HADD2 R27, R27.H0_H0, R17.H0_H0 ;  /* 0x200000111b1b7230 */ /* 0x000fe40000000800 */
[----:B------:R-:W-:Y:S02]  /*0560*/  HMUL2 R17, R5.H1_H1, R6.H0_H0 ;  /* 0x2000000605117232 */ /* 0x000fe40000000c00 */
[----:B------:R-:W-:-:S04]  /*0570*/  IMAD.WIDE R20, R13, 0x2, R18 ;  /* 0x000000020d147825 */ /* 0x000fc800078e0212 */
[C---:B------:R-:W-:Y:S02]  /*0580*/  HFMA2 R17, R5.reuse.H0_H0, R7.H0_H0, R17.H0_H0 ;  /* 0x2000000705117231 */ /* 0x040fe40000040811 */
[----:B------:R-:W5:Y:S01]  /*0590*/  LDG.E.U16 R7, desc[UR8][R14.64] ;  /* 0x000000080e077981 */ /* 0x000f62000c1e1500 */
[----:B0-----:R-:W-:-:S03]  /*05a0*/  HMUL2 R19, R5.H1_H1, R8.H0_H0 ;  /* 0x2000000805137232 */ /* 0x001fc60000000c00 */
[----:B------:R-:W5:Y:S01]  /*05b0*/  LDG.E.U16 R8, desc[UR8][R14.64+0x2] ;  /* 0x000002080e087981 */ /* 0x000f62000c1e1500 */
[----:B------:R-:W-:-:S03]  /*05c0*/  HFMA2 R19, R5.H0_H0, R9.H0_H0, R19.H0_H0 ;  /* 0x2000000905137231 */ /* 0x000fc60000040813 */
[----:B------:R-:W5:Y:S01]  /*05d0*/  LDG.E.U16 R9, desc[UR8][R14.64+0x4] ;  /* 0x000004080e097981 */ /* 0x000f62000c1e1500 */
[----:B------:R-:W-:Y:S02]  /*05e0*/  HMUL2 R18, R5.H1_H1, R10.H0_H0 ;  /* 0x2000000a05127232 */ /* 0x000fe40000000c00 */
[----:B------:R-:W-:Y:S01]  /*05f0*/  HADD2 R17, R27.H0_H0, R17.H0_H0 ;  /* 0x200000111b117230 */ /* 0x000fe20000000800 */
[----:B------:R-:W5:Y:S01]  /*0600*/  LDG.E.U16 R10, desc[UR8][R14.64+0x6] ;  /* 0x000006080e0a7981 */ /* 0x000f62000c1e1500 */
[----:B------:R-:W-:Y:S02]  /*0610*/  HFMA2 R18, R5.H0_H0, R11.H0_H0, R18.H0_H0 ;  /* 0x2000000b05127231 */ /* 0x000fe40000040812 */
[----:B------:R-:W-:Y:S01]  /*0620*/  HADD2 R17, R17.H0_H0, R19.H0_H0 ;  /* 0x2000001311117230 */ /* 0x000fe20000000800 */
[----:B------:R0:W5:Y:S04]  /*0630*/  LDG.E.U16 R6, desc[UR8][R20.64] ;  /* 0x0000000814067981 */ /* 0x000168000c1e1500 */
[----:B------:R-:W5:Y:S01]  /*0640*/  LDG.E.U16 R11, desc[UR8][R14.64+0x8] ;  /* 0x000008080e0b7981 */ /* 0x000f62000c1e1500 */
[----:B------:R-:W-:-:S03]  /*0650*/  HADD2 R17, R17.H0_H0, R18.H0_H0 ;  /* 0x2000001211117230 */ /* 0x000fc60000000800 */
[----:B------:R-:W5:Y:S01]  /*0660*/  LDG.E.U16 R18, desc[UR8][R14.64+0xa] ;  /* 0x00000a080e127981 */ /* 0x000f62000c1e1500 */
[----:B0-----:R-:W-:-:S03]  /*0670*/  IMAD.WIDE R20, R13, 0x2, R20 ;  /* 0x000000020d147825 */ /* 0x001fc600078e0214 */
[----:B------:R-:W5:Y:S04]  /*0680*/  LDG.E.U16 R19, desc[UR8][R14.64+0xe] ;  /* 0x00000e080e137981 */ /* 0x000f68000c1e1500 */
[----:B------:R-:W5:Y:S04]  /*0690*/  LDG.E.U16 R20, desc[UR8][R20.64] ;  /* 0x0000000814147981 */ /* 0x000f68000c1e1500 */
[----:B------:R0:W5:Y:S01]  /*06a0*/  LDG.E.U16 R21, desc[UR8][R14.64+0xc] ;  /* 0x00000c080e157981 */ /* 0x000162000c1e1500 */
[----:B------:R-:W-:-:S04]  /*06b0*/  UIADD3 UR7, UPT, UPT, UR7, 0x10, URZ ;  /* 0x0000001007077890 */ /* 0x000fc8000fffe0ff */
[----:B------:R-:W-:Y:S01]  /*06c0*/  UISETP.NE.AND UP1, UPT, UR7, URZ, UPT ;  /* 0x000000ff0700728c */ /* 0x000fe2000bf25270 */
[----:B------:R-:W-:Y:S02]  /*06d0*/  LEA R2, R13, R2, 0x4 ;  /* 0x000000020d027211 */ /* 0x000fe400078e20ff */
[----:B0-----:R-:W-:-:S04]  /*06e0*/  IADD3 R14, P0, PT, R14, 0x20, RZ ;  /* 0x000000200e0e7810 */ /* 0x001fc80007f1e0ff */
[----:B------:R-:W-:Y:S01]  /*06f0*/  IADD3.X R15, PT, PT, RZ, R15, RZ, P0, !PT ;  /* 0x0000000fff0f7210 */ /* 0x000fe200007fe4ff */
[----:B--2---:R-:W-:-:S04]  /*0700*/  HMUL2 R22, R5.H1_H1, R22.H0_H0 ;  /* 0x2000001605167232 */ /* 0x004fc80000000c00 */
[C---:B---3--:R-:W-:Y:S02]  /*0710*/  HFMA2 R22, R5.reuse.H0_H0, R23.H0_H0, R22.H0_H0 ;  /* 0x2000001705167231 */ /* 0x048fe40000040816 */
[----:B------:R-:W-:Y:S02]  /*0720*/  HMUL2 R24, R5.H1_H1, R24.H0_H0 ;  /* 0x2000001805187232 */ /* 0x000fe40000000c00 */
[----:B------:R-:W-:Y:S02]  /*0730*/  HADD2 R17, R17.H0_H0, R22.H0_H0 ;  /* 0x2000001611117230 */ /* 0x000fe40000000800 */
[C---:B------:R-:W-:Y:S02]  /*0740*/  HMUL2 R26, R5.reuse.H1_H1, R26.H0_H0 ;  /* 0x2000001a051a7232 */ /* 0x040fe40000000c00 */
[C---:B----4-:R-:W-:Y:S02]  /*0750*/  HMUL2 R28, R5.reuse.H1_H1, R28.H0_H0 ;  /* 0x2000001c051c7232 */ /* 0x050fe40000000c00 */
[----:B-----5:R-:W-:-:S02]  /*0760*/  HMUL2 R25, R5.H1_H1, R25.H0_H0 ;  /* 0x2000001905197232 */ /* 0x020fc40000000c00 */
[C---:B------:R-:W-:Y:S02]  /*0770*/  HMUL2 R29, R5.reuse.H1_H1, R29.H0_H0 ;  /* 0x2000001d051d7232 */ /* 0x040fe40000000c00 */
[----:B------:R-:W-:-:S04]  /*0780*/  HFMA2 R7, R5.H0_H0, R7.H0_H0, R24.H0_H0 ;  /* 0x2000000705077231 */ /* 0x000fc80000040818 */
[----:B------:R-:W-:Y:S02]  /*0790*/  HADD2 R7, R17.H0_H0, R7.H0_H0 ;  /* 0x2000000711077230 */ /* 0x000fe40000000800 */
[C---:B------:R-:W-:Y:S02]  /*07a0*/  HFMA2 R8, R5.reuse.H0_H0, R8.H0_H0, R26.H0_H0 ;  /* 0x2000000805087231 */ /* 0x040fe4000004081a */
[----:B------:R-:W-:Y:S02]  /*07b0*/  HFMA2 R9, R5.H0_H0, R9.H0_H0, R28.H0_H0 ;  /* 0x2000000905097231 */ /* 0x000fe4000004081c */
[----:B------:R-:W-:Y:S02]  /*07c0*/  HADD2 R7, R7.H0_H0, R8.H0_H0 ;  /* 0x2000000807077230 */ /* 0x000fe40000000800 */
[----:B------:R-:W-:Y:S02]  /*07d0*/  HFMA2 R10, R5.H0_H0, R10.H0_H0, R25.H0_H0 ;  /* 0x2000000a050a7231 */ /* 0x000fe40000040819 */
[----:B------:R-:W-:-:S02]  /*07e0*/  HADD2 R7, R7.H0_H0, R9.H0_H0 ;  /* 0x2000000907077230 */ /* 0x000fc40000000800 */
[----:B------:R-:W-:Y:S02]  /*07f0*/  HMUL2 R9, R5.H1_H1, R16.H0_H0 ;  /* 0x2000001005097232 */ /* 0x000fe40000000c00 */
[----:B------:R-:W-:Y:S02]  /*0800*/  HADD2 R7, R7.H0_H0, R10.H0_H0 ;  /* 0x2000000a07077230 */ /* 0x000fe40000000800 */
[C---:B------:R-:W-:Y:S02]  /*0810*/  HFMA2 R11, R5.reuse.H0_H0, R11.H0_H0, R29.H0_H0 ;  /* 0x2000000b050b7231 */ /* 0x040fe4000004081d */
[----:B------:R-:W-:Y:S02]  /*0820*/  HMUL2 R6, R5.H1_H1, R6.H0_H0 ;  /* 0x2000000605067232 */ /* 0x000fe40000000c00 */
[----:B------:R-:W-:Y:S02]  /*0830*/  HADD2 R7, R7.H0_H0, R11.H0_H0 ;  /* 0x2000000b07077230 */ /* 0x000fe40000000800 */
[----:B------:R-:W-:-:S04]  /*0840*/  HFMA2 R9, R5.H0_H0, R18.H0_H0, R9.H0_H0 ;  /* 0x2000001205097231 */ /* 0x000fc80000040809 */
[----:B------:R-:W-:Y:S02]  /*0850*/  HADD2 R7, R7.H0_H0, R9.H0_H0 ;  /* 0x2000000907077230 */ /* 0x000fe40000000800 */
[----:B------:R-:W-:-:S04]  /*0860*/  HMUL2 R20, R5.H1_H1, R20.H0_H0 ;  /* 0x2000001405147232 */ /* 0x000fc80000000c00 */
[C---:B------:R-:W-:Y:S02]  /*0870*/  HFMA2 R19, R5.reuse.H0_H0, R19.H0_H0, R20.H0_H0 ;  /* 0x2000001305137231 */ /* 0x040fe40000040814 */
[----:B------:R-:W-:-:S04]  /*0880*/  HFMA2 R6, R5.H0_H0, R21.H0_H0, R6.H0_H0 ;  /* 0x2000001505067231 */ /* 0x000fc80000040806 */
[----:B------:R-:W-:-:S04]  /*0890*/  HADD2 R6, R7.H0_H0, R6.H0_H0 ;  /* 0x2000000607067230 */ /* 0x000fc80000000800 */
[----:B------:R-:W-:Y:S01]  /*08a0*/  HADD2 R27, R6.H0_H0, R19.H0_H0 ;  /* 0x20000013061b7230 */ /* 0x000fe20000000800 */
[----:B------:R-:W-:Y:S06]  /*08b0*/  BRA.U UP1, `(.L_x_14) ;  /* 0xfffffff901647547 */ /* 0x000fec000b83ffff */
.L_x_13:
[----:B------:R-:W-:Y:S05]  /*08c0*/  BRA.U !UP0, `(.L_x_12) ;  /* 0x0000000508f87547 */ /* 0x000fea000b800000 */
[----:B------:R-:W-:Y:S02]  /*08d0*/  UISETP.GE.U32.AND UP0, UPT, UR6, 0x8, UPT ;  /* 0x000000080600788c */ /* 0x000fe4000bf06070 */
[----:B------:R-:W-:-:S04]  /*08e0*/  ULOP3.LUT UR7, UR5, 0x7, URZ, 0xc0, !UPT ;  /* 0x0000000705077892 */ /* 0x000fc8000f8ec0ff */
[----:B------:R-:W-:-:S03]  /*08f0*/  UISETP.NE.AND UP1, UPT, UR7, URZ, UPT ;  /* 0x000000ff0700728c */ /* 0x000fc6000bf25270 */
[----:B------:R-:W-:Y:S08]  /*0900*/  BRA.U !UP0, `(.L_x_15) ;  /* 0x0000000108ec7547 */ /* 0x000ff0000b800000 */
[----:B------:R-:W0:Y:S01]  /*0910*/  LDC.64 R14, c[0x0][0x388] ;  /* 0x0000e200ff0e7b82 */ /* 0x000e220000000a00 */
[----:B------:R-:W-:Y:S01]  /*0920*/  IMAD R7, R13, UR4, R0 ;  /* 0x000000040d077c24 */ /* 0x000fe2000f8e0200 */
[----:B------:R-:W1:Y:S01]  /*0930*/  LDCU.64 UR10, c[0x0][0x380] ;  /* 0x00007000ff0a77ac */ /* 0x000e620008000a00 */
[----:B------:R-:W-:-:S05]  /*0940*/  IADD3 R8, P0, PT, R4, UR4, RZ ;  /* 0x0000000404087c10 */ /* 0x000fca000ff1e0ff */
[----:B------:R-:W2:Y:S01]  /*0950*/  LDC.64 R28, c[0x0][0x380] ;  /* 0x0000e000ff1c7b82 */ /* 0x000ea20000000a00 */
[----:B0-----:R-:W-:Y:S01]  /*0960*/  IMAD.WIDE R14, R7, 0x2, R14 ;  /* 0x00000002070e7825 */ /* 0x001fe200078e020e */
[----:B------:R-:W-:-:S04]  /*0970*/  IADD3 R7, PT, PT, R4, UR4, RZ ;  /* 0x0000000404077c10 */ /* 0x000fc8000fffe0ff */
[----:B------:R0:W3:Y:S01]  /*0980*/  LDG.E.U16 R2, desc[UR8][R14.64] ;  /* 0x000000080e027981 */ /* 0x0000e2000c1e1500 */
[----:B------:R-:W-:-:S04]  /*0990*/  IMAD.WIDE R16, R13, 0x2, R14 ;  /* 0x000000020d107825 */ /* 0x000fc800078e020e */
[----:B--2---:R-:W-:Y:S01]  /*09a0*/  IMAD.WIDE.U32 R28, R7, 0x2, R28 ;  /* 0x00000002071c7825 */ /* 0x004fe200078e001c */
[----:B------:R-:W-:Y:S01]  /*09b0*/  IADD3.X R7, PT, PT, RZ, RZ, RZ, P0, !PT ;  /* 0x000000ffff077210 */ /* 0x000fe200007fe4ff */
[----:B------:R2:W4:Y:S01]  /*09c0*/  LDG.E.U16 R24, desc[UR8][R16.64] ;  /* 0x0000000810187981 */ /* 0x000522000c1e1500 */
[C---:B-1----:R-:W-:Y:S01]  /*09d0*/  LEA R6, P0, R8.reuse, UR10, 0x1 ;  /* 0x0000000a08067c11 */ /* 0x042fe2000f8008ff */
[C---:B------:R-:W-:Y:S02]  /*09e0*/  IMAD.WIDE R18, R13.reuse, 0x2, R16 ;  /* 0x000000020d127825 */ /* 0x040fe400078e0210 */
[----:B------:R-:W5:Y:S02]  /*09f0*/  LDG.E.U16 R21, desc[UR8][R28.64] ;  /* 0x000000081c157981 */ /* 0x000f64000c1e1500 */
[C---:B------:R-:W-:Y:S01]  /*0a00*/  IMAD.WIDE R10, R13.reuse, 0x2, R18 ;  /* 0x000000020d0a7825 */ /* 0x040fe200078e0212 */
[----:B------:R-:W-:Y:S01]  /*0a10*/  LEA.HI.X R7, R8, UR11, R7, 0x1, P0 ;  /* 0x0000000b08077c11 */ /* 0x000fe200080f0c07 */
[----:B------:R1:W5:Y:S02]  /*0a20*/  LDG.E.U16 R22, desc[UR8][R18.64] ;  /* 0x0000000812167981 */ /* 0x000364000c1e1500 */
[----:B------:R-:W-:-:S02]  /*0a30*/  IMAD.WIDE R8, R13, 0x2, R10 ;  /* 0x000000020d087825 */ /* 0x000fc400078e020a */
[----:B------:R-:W5:Y:S04]  /*0a40*/  LDG.E.U16 R20, desc[UR8][R6.64+0x2] ;  /* 0x0000020806147981 */ /* 0x000f68000c1e1500 */
[----:B------:R-:W5:Y:S01]  /*0a50*/  LDG.E.U16 R23, desc[UR8][R6.64+0x4] ;  /* 0x0000040806177981 */ /* 0x000f62000c1e1500 */
[----:B0-----:R-:W-:-:S03]  /*0a60*/  IMAD.WIDE R14, R13, 0x2, R8 ;  /* 0x000000020d0e7825 */ /* 0x001fc600078e0208 */
[----:B------:R-:W5:Y:S01]  /*0a70*/  LDG.E.U16 R10, desc[UR8][R10.64] ;  /* 0x000000080a0a7981 */ /* 0x000f62000c1e1500 */
[----:B--2---:R-:W-:-:S03]  /*0a80*/  IMAD.WIDE R16, R13, 0x2, R14 ;  /* 0x000000020d107825 */ /* 0x004fc600078e020e */
[----:B------:R-:W2:Y:S04]  /*0a90*/  LDG.E.U16 R25, desc[UR8][R6.64+0x6] ;  /* 0x0000060806197981 */ /* 0x000ea8000c1e1500 */
[----:B------:R-:W2:Y:S01]  /*0aa0*/  LDG.E.U16 R8, desc[UR8][R8.64] ;  /* 0x0000000808087981 */ /* 0x000ea2000c1e1500 */
[----:B-1----:R-:W-:-:S03]  /*0ab0*/  IMAD.WIDE R18, R13, 0x2, R16 ;  /* 0x000000020d127825 */ /* 0x002fc600078e0210 */
[----:B------:R-:W2:Y:S04]  /*0ac0*/  LDG.E.U16 R28, desc[UR8][R6.64+0x8] ;  /* 0x00000808061c7981 */ /* 0x000ea8000c1e1500 */
[----:B------:R-:W2:Y:S04]  /*0ad0*/  LDG.E.U16 R26, desc[UR8][R14.64] ;  /* 0x000000080e1a7981 */ /* 0x000ea8000c1e1500 */
[----:B------:R-:W2:Y:S04]  /*0ae0*/  LDG.E.U16 R9, desc[UR8][R6.64+0xa] ;  /* 0x00000a0806097981 */ /* 0x000ea8000c1e1500 */
[----:B------:R-:W2:Y:S04]  /*0af0*/  LDG.E.U16 R29, desc[UR8][R16.64] ;  /* 0x00000008101d7981 */ /* 0x000ea8000c1e1500 */
[----:B------:R-:W2:Y:S04]  /*0b00*/  LDG.E.U16 R11, desc[UR8][R6.64+0xc] ;  /* 0x00000c08060b7981 */ /* 0x000ea8000c1e1500 */
[----:B------:R-:W2:Y:S04]  /*0b10*/  LDG.E.U16 R18, desc[UR8][R18.64] ;  /* 0x0000000812127981 */ /* 0x000ea8000c1e1500 */
[----:B------:R0:W2:Y:S01]  /*0b20*/  LDG.E.U16 R14, desc[UR8][R6.64+0xe] ;  /* 0x00000e08060e7981 */ /* 0x0000a2000c1e1500 */
[----:B------:R-:W-:Y:S01]  /*0b30*/  UIADD3 UR4, UPT, UPT, UR4, 0x8, URZ ;  /* 0x0000000804047890 */ /* 0x000fe2000fffe0ff */
[----:B---3--:R-:W-:-:S02]  /*0b40*/  HMUL2 R2, R5.H1_H1, R2.H0_H0 ;  /* 0x2000000205027232 */ /* 0x008fc40000000c00 */
[C---:B----4-:R-:W-:Y:S02]  /*0b50*/  HMUL2 R24, R5.reuse.H1_H1, R24.H0_H0 ;  /* 0x2000001805187232 */ /* 0x050fe40000000c00 */
[----:B-----5:R-:W-:-:S04]  /*0b60*/  HFMA2 R2, R5.H0_H0, R21.H0_H0, R2.H0_H0 ;  /* 0x2000001505027231 */ /* 0x020fc80000040802 */
[----:B------:R-:W-:Y:S02]  /*0b70*/  HADD2 R2, R27.H0_H0, R2.H0_H0 ;  /* 0x200000021b027230 */ /* 0x000fe40000000800 */
[C---:B------:R-:W-:Y:S02]  /*0b80*/  HMUL2 R22, R5.reuse.H1_H1, R22.H0_H0 ;  /* 0x2000001605167232 */ /* 0x040fe40000000c00 */
[----:B------:R-:W-:-:S04]  /*0b90*/  HFMA2 R20, R5.H0_H0, R20.H0_H0, R24.H0_H0 ;  /* 0x2000001405147231 */ /* 0x000fc80000040818 */
[----:B------:R-:W-:Y:S02]  /*0ba0*/  HADD2 R2, R2.H0_H0, R20.H0_H0 ;  /* 0x2000001402027230 */ /* 0x000fe40000000800 */
[C---:B------:R-:W-:Y:S02]  /*0bb0*/  HFMA2 R22, R5.reuse.H0_H0, R23.H0_H0, R22.H0_H0 ;  /* 0x2000001705167231 */ /* 0x040fe40000040816 */
[C---:B------:R-:W-:Y:S02]  /*0bc0*/  HMUL2 R10, R5.reuse.H1_H1, R10.H0_H0 ;  /* 0x2000000a050a7232 */ /* 0x040fe40000000c00 */
[----:B------:R-:W-:Y:S02]  /*0bd0*/  HADD2 R2, R2.H0_H0, R22.H0_H0 ;  /* 0x2000001602027230 */ /* 0x000fe40000000800 */
[C---:B--2---:R-:W-:Y:S02]  /*0be0*/  HFMA2 R10, R5.reuse.H0_H0, R25.H0_H0, R10.H0_H0 ;  /* 0x20000019050a7231 */ /* 0x044fe4000004080a */
[----:B------:R-:W-:-:S02]  /*0bf0*/  HMUL2 R8, R5.H1_H1, R8.H0_H0 ;  /* 0x2000000805087232 */ /* 0x000fc40000000c00 */
[----:B------:R-:W-:Y:S02]  /*0c00*/  HADD2 R2, R2.H0_H0, R10.H0_H0 ;  /* 0x2000000a02027230 */ /* 0x000fe40000000800 */
[C---:B------:R-:W-:Y:S02]  /*0c10*/  HFMA2 R8, R5.reuse.H0_H0, R28.H0_H0, R8.H0_H0 ;  /* 0x2000001c05087231 */ /* 0x040fe40000040808 */
[C---:B------:R-:W-:Y:S02]  /*0c20*/  HMUL2 R26, R5.reuse.H1_H1, R26.H0_H0 ;  /* 0x2000001a051a7232 */ /* 0x040fe40000000c00 */
[----:B------:R-:W-:Y:S02]  /*0c30*/  HADD2 R2, R2.H0_H0, R8.H0_H0 ;  /* 0x2000000802027230 */ /* 0x000fe40000000800 */
[C---:B------:R-:W-:Y:S02]  /*0c40*/  HFMA2 R9, R5.reuse.H0_H0, R9.H0_H0, R26.H0_H0 ;  /* 0x2000000905097231 */ /* 0x040fe4000004081a */
[----:B------:R-:W-:-:S02]  /*0c50*/  HMUL2 R29, R5.H1_H1, R29.H0_H0 ;  /* 0x2000001d051d7232 */ /* 0x000fc40000000c00 */
[----:B------:R-:W-:Y:S02]  /*0c60*/  HADD2 R2, R2.H0_H0, R9.H0_H0 ;  /* 0x2000000902027230 */ /* 0x000fe40000000800 */
[C---:B------:R-:W-:Y:S02]  /*0c70*/  HFMA2 R11, R5.reuse.H0_H0, R11.H0_H0, R29.H0_H0 ;  /* 0x2000000b050b7231 */ /* 0x040fe4000004081d */
[C---:B0-----:R-:W-:Y:S02]  /*0c80*/  HMUL2 R7, R5.reuse.H1_H1, R18.H0_H0 ;  /* 0x2000001205077232 */ /* 0x041fe40000000c00 */
[----:B------:R-:W-:Y:S02]  /*0c90*/  HADD2 R2, R2.H0_H0, R11.H0_H0 ;  /* 0x2000000b02027230 */ /* 0x000fe40000000800 */
[----:B------:R-:W-:-:S04]  /*0ca0*/  HFMA2 R7, R5.H0_H0, R14.H0_H0, R7.H0_H0 ;  /* 0x2000000e05077231 */ /* 0x000fc80000040807 */
[----:B------:R-:W-:-:S07]  /*0cb0*/  HADD2 R27, R2.H0_H0, R7.H0_H0 ;  /* 0x20000007021b7230 */ /* 0x000fce0000000800 */
.L_x_15:
[----:B------:R-:W-:Y:S05]  /*0cc0*/  BRA.U !UP1, `(.L_x_12) ;  /* 0x0000000109f87547 */ /* 0x000fea000b800000 */
[----:B------:R-:W-:Y:S02]  /*0cd0*/  UISETP.GE.U32.AND UP0, UPT, UR7, 0x4, UPT ;  /* 0x000000040700788c */ /* 0x000fe4000bf06070 */
[----:B------:R-:W-:-:S04]  /*0ce0*/  ULOP3.LUT UR5, UR5, 0x3, URZ, 0xc0, !UPT ;  /* 0x0000000305057892 */ /* 0x000fc8000f8ec0ff */
[----:B------:R-:W-:-:S03]  /*0cf0*/  UISETP.NE.AND UP1, UPT, UR5, URZ, UPT ;  /* 0x000000ff0500728c */ /* 0x000fc6000bf25270 */
[----:B------:R-:W-:Y:S08]  /*0d00*/  BRA.U !UP0, `(.L_x_16) ;  /* 0x00000001088c7547 */ /* 0x000ff0000b800000 */
[----:B------:R-:W0:Y:S01]  /*0d10*/  LDC.64 R8, c[0x0][0x388] ;  /* 0x0000e200ff087b82 */ /* 0x000e220000000a00 */
[----:B------:R-:W1:Y:S01]  /*0d20*/  LDCU.64 UR6, c[0x0][0x380] ;  /* 0x00007000ff0677ac */ /* 0x000e620008000a00 */
[----:B------:R-:W-:Y:S01]  /*0d30*/  IMAD R15, R13, UR4, R0 ;  /* 0x000000040d0f7c24 */ /* 0x000fe2000f8e0200 */
[C---:B------:R-:W-:Y:S02]  /*0d40*/  IADD3 R11, PT, PT, R4.reuse, UR4, RZ ;  /* 0x00000004040b7c10 */ /* 0x040fe4000fffe0ff */
[----:B------:R-:W-:-:S03]  /*0d50*/  IADD3 R2, P0, PT, R4, UR4, RZ ;  /* 0x0000000404027c10 */ /* 0x000fc6000ff1e0ff */
[----:B------:R-:W2:Y:S01]  /*0d60*/  LDC.64 R6, c[0x0][0x380] ;  /* 0x0000e000ff067b82 */ /* 0x000ea20000000a00 */
[----:B0-----:R-:W-:-:S04]  /*0d70*/  IMAD.WIDE R14, R15, 0x2, R8 ;  /* 0x000000020f0e7825 */ /* 0x001fc800078e0208 */
[----:B------:R-:W-:Y:S02]  /*0d80*/  IMAD.WIDE R8, R13, 0x2, R14 ;  /* 0x000000020d087825 */ /* 0x000fe400078e020e */
[----:B------:R-:W3:Y:S02]  /*0d90*/  LDG.E.U16 R14, desc[UR8][R14.64] ;  /* 0x000000080e0e7981 */ /* 0x000ee4000c1e1500 */
[----:B--2---:R-:W-:Y:S01]  /*0da0*/  IMAD.WIDE.U32 R10, R11, 0x2, R6 ;  /* 0x000000020b0a7825 */ /* 0x004fe200078e0006 */
[----:B------:R-:W-:Y:S01]  /*0db0*/  IADD3.X R7, PT, PT, RZ, RZ, RZ, P0, !PT ;  /* 0x000000ffff077210 */ /* 0x000fe200007fe4ff */
[----:B------:R-:W2:Y:S01]  /*0dc0*/  LDG.E.U16 R20, desc[UR8][R8.64] ;  /* 0x0000000808147981 */ /* 0x000ea2000c1e1500 */
[C---:B-1----:R-:W-:Y:S01]  /*0dd0*/  LEA R6, P0, R2.reuse, UR6, 0x1 ;  /* 0x0000000602067c11 */ /* 0x042fe2000f8008ff */
[C---:B------:R-:W-:Y:S02]  /*0de0*/  IMAD.WIDE R16, R13.reuse, 0x2, R8 ;  /* 0x000000020d107825 */ /* 0x040fe400078e0208 */
[----:B------:R-:W4:Y:S01]  /*0df0*/  LDG.E.U16 R10, desc[UR8][R10.64] ;  /* 0x000000080a0a7981 */ /* 0x000f22000c1e1500 */
[----:B------:R-:W-:Y:S01]  /*0e00*/  LEA.HI.X R7, R2, UR7, R7, 0x1, P0 ;  /* 0x0000000702077c11 */ /* 0x000fe200080f0c07 */
[----:B------:R-:W-:-:S02]  /*0e10*/  IMAD.WIDE R18, R13, 0x2, R16 ;  /* 0x000000020d127825 */ /* 0x000fc400078e0210 */
[----:B------:R-:W5:Y:S04]  /*0e20*/  LDG.E.U16 R22, desc[UR8][R16.64] ;  /* 0x0000000810167981 */ /* 0x000f68000c1e1500 */
[----:B------:R-:W5:Y:S04]  /*0e30*/  LDG.E.U16 R2, desc[UR8][R6.64+0x2] ;  /* 0x0000020806027981 */ /* 0x000f68000c1e1500 */
[----:B------:R-:W5:Y:S04]  /*0e40*/  LDG.E.U16 R21, desc[UR8][R6.64+0x4] ;  /* 0x0000040806157981 */ /* 0x000f68000c1e1500 */
[----:B------:R-:W5:Y:S04]  /*0e50*/  LDG.E.U16 R18, desc[UR8][R18.64] ;  /* 0x0000000812127981 */ /* 0x000f68000c1e1500 */
[----:B------:R0:W5:Y:S01]  /*0e60*/  LDG.E.U16 R23, desc[UR8][R6.64+0x6] ;  /* 0x0000060806177981 */ /* 0x000162000c1e1500 */
[----:B------:R-:W-:Y:S01]  /*0e70*/  UIADD3 UR4, UPT, UPT, UR4, 0x4, URZ ;  /* 0x0000000404047890 */ /* 0x000fe2000fffe0ff */
[----:B---3--:R-:W-:-:S02]  /*0e80*/  HMUL2 R14, R5.H1_H1, R14.H0_H0 ;  /* 0x2000000e050e7232 */ /* 0x008fc40000000c00 */
[C---:B--2---:R-:W-:Y:S02]  /*0e90*/  HMUL2 R20, R5.reuse.H1_H1, R20.H0_H0 ;  /* 0x2000001405147232 */ /* 0x044fe40000000c00 */
[----:B----4-:R-:W-:-:S04]  /*0ea0*/  HFMA2 R14, R5.H0_H0, R10.H0_H0, R14.H0_H0 ;  /* 0x2000000a050e7231 */ /* 0x010fc8000004080e */
[----:B------:R-:W-:Y:S02]  /*0eb0*/  HADD2 R14, R27.H0_H0, R14.H0_H0 ;  /* 0x2000000e1b0e7230 */ /* 0x000fe40000000800 */
[C---:B-----5:R-:W-:Y:S02]  /*0ec0*/  HMUL2 R22, R5.reuse.H1_H1, R22.H0_H0 ;  /* 0x2000001605167232 */ /* 0x060fe40000000c00 */
[----:B0-----:R-:W-:-:S04]  /*0ed0*/  HFMA2 R7, R5.H0_H0, R2.H0_H0, R20.H0_H0 ;  /* 0x2000000205077231 */ /* 0x001fc80000040814 */
[----:B------:R-:W-:Y:S02]  /*0ee0*/  HADD2 R7, R14.H0_H0, R7.H0_H0 ;  /* 0x200000070e077230 */ /* 0x000fe40000000800 */
[C---:B------:R-:W-:Y:S02]  /*0ef0*/  HFMA2 R21, R5.reuse.H0_H0, R21.H0_H0, R22.H0_H0 ;  /* 0x2000001505157231 */ /* 0x040fe40000040816 */
[----:B------:R-:W-:Y:S02]  /*0f00*/  HMUL2 R2, R5.H1_H1, R18.H0_H0 ;  /* 0x2000001205027232 */ /* 0x000fe40000000c00 */
[----:B------:R-:W-:Y:S02]  /*0f10*/  HADD2 R7, R7.H0_H0, R21.H0_H0 ;  /* 0x2000001507077230 */ /* 0x000fe40000000800 */
[----:B------:R-:W-:-:S04]  /*0f20*/  HFMA2 R2, R5.H0_H0, R23.H0_H0, R2.H0_H0 ;  /* 0x2000001705027231 */ /* 0x000fc80000040802 */
[----:B------:R-:W-:-:S07]  /*0f30*/  HADD2 R27, R7.H0_H0, R2.H0_H0 ;  /* 0x20000002071b7230 */ /* 0x000fce0000000800 */
.L_x_16:
[----:B------:R-:W-:Y:S05]  /*0f40*/  BRA.U !UP1, `(.L_x_12) ;  /* 0x0000000109587547 */ /* 0x000fea000b800000 */
[----:B------:R-:W0:Y:S01]  /*0f50*/  LDC.64 R8, c[0x0][0x380] ;  /* 0x0000e000ff087b82 */ /* 0x000e220000000a00 */
[----:B------:R-:W-:Y:S01]  /*0f60*/  IADD3 R11, PT, PT, R4, UR4, RZ ;  /* 0x00000004040b7c10 */ /* 0x000fe2000fffe0ff */
[----:B------:R-:W-:Y:S01]  /*0f70*/  IMAD R2, R13, UR4, R0 ;  /* 0x000000040d027c24 */ /* 0x000fe2000f8e0200 */
[----:B------:R-:W-:-:S05]  /*0f80*/  UIADD3 UR5, UPT, UPT, -UR5, URZ, URZ ;  /* 0x000000ff05057290 */ /* 0x000fca000fffe1ff */
[----:B------:R-:W1:Y:S01]  /*0f90*/  LDC.64 R6, c[0x0][0x388] ;  /* 0x0000e200ff067b82 */ /* 0x000e620000000a00 */
[----:B0-----:R-:W-:-:S03]  /*0fa0*/  IMAD.WIDE.U32 R8, R11, 0x2, R8 ;  /* 0x000000020b087825 */ /* 0x001fc600078e0008 */
[----:B------:R-:W-:Y:S02]  /*0fb0*/  MOV R11, R8 ;  /* 0x00000008000b7202 */ /* 0x000fe40000000f00 */
[----:B------:R-:W-:-:S07]  /*0fc0*/  MOV R14, R9 ;  /* 0x00000009000e7202 */ /* 0x000fce0000000f00 */
.L_x_17:
[----:B-1----:R-:W-:-:S05]  /*0fd0*/  IMAD.WIDE R8, R2, 0x2, R6 ;  /* 0x0000000202087825 */ /* 0x002fca00078e0206 */
[----:B------:R0:W2:Y:S02]  /*0fe0*/  LDG.E.U16 R10, desc[UR8][R8.64] ;  /* 0x00000008080a7981 */ /* 0x0000a4000c1e1500 */
[----:B0-----:R-:W-:Y:S02]  /*0ff0*/  MOV R8, R11 ;  /* 0x0000000b00087202 */ /* 0x001fe40000000f00 */
[----:B------:R-:W-:-:S05]  /*1000*/  MOV R9, R14 ;  /* 0x0000000e00097202 */ /* 0x000fca0000000f00 */
[----:B------:R-:W3:Y:S01]  /*1010*/  LDG.E.U16 R4, desc[UR8][R8.64] ;  /* 0x0000000808047981 */ /* 0x000ee2000c1e1500 */
[----:B------:R-:W-:Y:S01]  /*1020*/  UIADD3 UR5, UPT, UPT, UR5, 0x1, URZ ;  /* 0x0000000105057890 */ /* 0x000fe2000fffe0ff */
[----:B------:R-:W-:Y:S02]  /*1030*/  IADD3 R11, P0, PT, R11, 0x2, RZ ;  /* 0x000000020b0b7810 */ /* 0x000fe40007f1e0ff */
[----:B------:R-:W-:Y:S01]  /*1040*/  IADD3 R2, PT, PT, R2, R13, RZ ;  /* 0x0000000d02027210 */ /* 0x000fe20007ffe0ff */
[----:B------:R-:W-:Y:S01]  /*1050*/  UISETP.NE.AND UP0, UPT, UR5, URZ, UPT ;  /* 0x000000ff0500728c */ /* 0x000fe2000bf05270 */
[----:B------:R-:W-:Y:S01]  /*1060*/  IADD3.X R14, PT, PT, RZ, R14, RZ, P0, !PT ;  /* 0x0000000eff0e7210 */ /* 0x000fe200007fe4ff */
[----:B--2---:R-:W-:-:S04]  /*1070*/  HMUL2 R10, R5.H1_H1, R10.H0_H0 ;  /* 0x2000000a050a7232 */ /* 0x004fc80000000c00 */
[----:B---3--:R-:W-:-:S04]  /*1080*/  HFMA2 R4, R5.H0_H0, R4.H0_H0, R10.H0_H0 ;  /* 0x2000000405047231 */ /* 0x008fc8000004080a */
[----:B------:R-:W-:Y:S01]  /*1090*/  HADD2 R27, R27.H0_H0, R4.H0_H0 ;  /* 0x200000041b1b7230 */ /* 0x000fe20000000800 */
[----:B------:R-:W-:Y:S06]  /*10a0*/  BRA.U UP0, `(.L_x_17) ;  /* 0xfffffffd00c87547 */ /* 0x000fec000b83ffff */
.L_x_12:
[----:B------:R-:W-:Y:S02]  /*10b0*/  IMAD R5, R3, R13, R0 ;  /* 0x0000000d03057224 */ /* 0x000fe400078e0200 */
[----:B------:R-:W-:-:S05]  /*10c0*/  IMAD R12, R13, R12, RZ ;  /* 0x0000000c0d0c7224 */ /* 0x000fca00078e02ff */
[----:B------:R-:W-:-:S13]  /*10d0*/  ISETP.GE.AND P0, PT, R5, R12, PT ;  /* 0x0000000c0500720c */ /* 0x000fda0003f06270 */
[----:B------:R-:W-:Y:S05]  /*10e0*/  @P0 EXIT ;  /* 0x000000000000094d */ /* 0x000fea0003800000 */
[----:B------:R-:W0:Y:S02]  /*10f0*/  LDC.64 R2, c[0x0][0x390] ;  /* 0x0000e400ff027b82 */ /* 0x000e240000000a00 */
[----:B0-----:R-:W-:-:S05]  /*1100*/  IMAD.WIDE R2, R5, 0x4, R2 ;  /* 0x0000000405027825 */ /* 0x001fca00078e0202 */
[----:B------:R-:W2:Y:S01]  /*1110*/  LDG.E R0, desc[UR8][R2.64] ;  /* 0x0000000802007981 */ /* 0x000ea2000c1e1900 */
[----:B------:R-:W-:-:S05]  /*1120*/  HADD2.F32 R27, -RZ, R27.H0_H0 ;  /* 0x2000001bff1b7230 */ /* 0x000fca0000004100 */
[----:B--2---:R-:W-:-:S05]  /*1130*/  FADD R27, R27, R0 ;  /* 0x000000001b1b7221 */ /* 0x004fca0000000000 */
[----:B------:R-:W-:Y:S01]  /*1140*/  STG.E desc[UR8][R2.64], R27 ;  /* 0x0000001b02007986 */ /* 0x000fe2000c101908 */
[----:B------:R-:W-:Y:S05]  /*1150*/  EXIT ;  /* 0x000000000000794d */ /* 0x000fea0003800000 */
.L_x_18:
        /* <DEDUP_REMOVED lines=10> */
.L_x_21:


//--------------------- .nv.shared.reserved.0     --------------------------
	.section	.nv.shared.reserved.0,"aw",@nobits
	.weak		__nv_reservedSMEM_offset_0_alias
	.size		__nv_reservedSMEM_offset_0_alias, 0, 64
	.other		__nv_reservedSMEM_offset_0_alias,@"STO_CUDA_RESERVED_SHARED STV_DEFAULT"
__nv_reservedSMEM_offset_0_alias:
	.zero		0
	.zero		64


//--------------------- .nv.constant0._Z17convertFp32ToFp16P6__halfPfi --------------------------
	.section	.nv.constant0._Z17convertFp32ToFp16P6__halfPfi,"a",@progbits
	.sectionflags	@""
	.align	4
.nv.constant0._Z17convertFp32ToFp16P6__halfPfi:
	.zero		916


//--------------------- .nv.constant0._Z12wmma_exampleP6__halfS0_Pfiiiff --------------------------
	.section	.nv.constant0._Z12wmma_exampleP6__halfS0_Pfiiiff,"a",@progbits
	.sectionflags	@""
	.align	4
.nv.constant0._Z12wmma_exampleP6__halfS0_Pfiiiff:
	.zero		940


//--------------------- .nv.constant0._Z10sp_exampleP6__halfS0_Pfiiiff --------------------------
	.section	.nv.constant0._Z10sp_exampleP6__halfS0_Pfiiiff,"a",@progbits
	.sectionflags	@""
	.align	4
.nv.constant0._Z10sp_exampleP6__halfS0_Pfiiiff:
	.zero		940


//--------------------- SYMBOLS --------------------------

	.type		.nv.reservedSmem.offset0,@object
	.size		.nv.reservedSmem.offset0,0x4
